//
// Generated by NVIDIA NVVM Compiler
//
// Compiler Build ID: CL-36424714
// Cuda compilation tools, release 13.0, V13.0.88
// Based on NVVM 20.0.0
//

.version 9.0
.target sm_100
.address_size 64

	// .globl	qstick_batch_prefix_f32

.visible .entry qstick_batch_prefix_f32(
	.param .u64 .ptr .align 1 qstick_batch_prefix_f32_param_0,
	.param .u32 qstick_batch_prefix_f32_param_1,
	.param .u32 qstick_batch_prefix_f32_param_2,
	.param .u64 .ptr .align 1 qstick_batch_prefix_f32_param_3,
	.param .u32 qstick_batch_prefix_f32_param_4,
	.param .u64 .ptr .align 1 qstick_batch_prefix_f32_param_5
)
{
	.reg .pred 	%p<6>;
	.reg .b32 	%r<22>;
	.reg .b32 	%f<10>;
	.reg .b64 	%rd<15>;

	ld.param.u64 	%rd3, [qstick_batch_prefix_f32_param_0];
	ld.param.u32 	%r11, [qstick_batch_prefix_f32_param_1];
	ld.param.u32 	%r12, [qstick_batch_prefix_f32_param_2];
	ld.param.u64 	%rd4, [qstick_batch_prefix_f32_param_3];
	ld.param.u32 	%r13, [qstick_batch_prefix_f32_param_4];
	ld.param.u64 	%rd5, [qstick_batch_prefix_f32_param_5];
	mov.u32 	%r1, %ctaid.y;
	setp.ge.s32 	%p1, %r1, %r13;
	@%p1 bra 	$L__BB0_7;
	cvta.to.global.u64 	%rd6, %rd4;
	mul.wide.u32 	%rd7, %r1, 4;
	add.s64 	%rd8, %rd6, %rd7;
	ld.global.nc.u32 	%r2, [%rd8];
	setp.lt.s32 	%p2, %r2, 1;
	@%p2 bra 	$L__BB0_7;
	add.s32 	%r3, %r12, -1;
	mov.u32 	%r14, %ctaid.x;
	mov.u32 	%r4, %ntid.x;
	mov.u32 	%r15, %tid.x;
	mad.lo.s32 	%r21, %r14, %r4, %r15;
	setp.ge.s32 	%p3, %r21, %r11;
	@%p3 bra 	$L__BB0_7;
	cvta.to.global.u64 	%rd1, %rd3;
	cvta.to.global.u64 	%rd2, %rd5;
	mov.u32 	%r16, %nctaid.x;
	mul.lo.s32 	%r6, %r16, %r4;
	cvt.rn.f32.u32 	%f4, %r2;
	rcp.rn.f32 	%f1, %f4;
	mul.lo.s32 	%r7, %r11, %r1;
	add.s32 	%r8, %r3, %r2;
$L__BB0_4:
	setp.lt.s32 	%p4, %r21, %r8;
	mov.f32 	%f9, 0f7FFFFFFF;
	@%p4 bra 	$L__BB0_6;
	sub.s32 	%r17, %r21, %r2;
	add.s32 	%r18, %r17, 1;
	max.s32 	%r19, %r18, 0;
	mul.wide.s32 	%rd9, %r21, 4;
	add.s64 	%rd10, %rd1, %rd9;
	ld.global.nc.f32 	%f6, [%rd10+4];
	mul.wide.u32 	%rd11, %r19, 4;
	add.s64 	%rd12, %rd1, %rd11;
	ld.global.nc.f32 	%f7, [%rd12];
	sub.f32 	%f8, %f6, %f7;
	mul.f32 	%f9, %f1, %f8;
$L__BB0_6:
	add.s32 	%r20, %r21, %r7;
	mul.wide.s32 	%rd13, %r20, 4;
	add.s64 	%rd14, %rd2, %rd13;
	st.global.f32 	[%rd14], %f9;
	add.s32 	%r21, %r21, %r6;
	setp.lt.s32 	%p5, %r21, %r11;
	@%p5 bra 	$L__BB0_4;
$L__BB0_7:
	ret;

}
	// .globl	qstick_batch_prefix_tiled_f32_tile128
.visible .entry qstick_batch_prefix_tiled_f32_tile128(
	.param .u64 .ptr .align 1 qstick_batch_prefix_tiled_f32_tile128_param_0,
	.param .u32 qstick_batch_prefix_tiled_f32_tile128_param_1,
	.param .u32 qstick_batch_prefix_tiled_f32_tile128_param_2,
	.param .u64 .ptr .align 1 qstick_batch_prefix_tiled_f32_tile128_param_3,
	.param .u32 qstick_batch_prefix_tiled_f32_tile128_param_4,
	.param .u64 .ptr .align 1 qstick_batch_prefix_tiled_f32_tile128_param_5
)
{
	.reg .pred 	%p<5>;
	.reg .b32 	%r<19>;
	.reg .b32 	%f<7>;
	.reg .b64 	%rd<17>;

	ld.param.u64 	%rd2, [qstick_batch_prefix_tiled_f32_tile128_param_0];
	ld.param.u32 	%r5, [qstick_batch_prefix_tiled_f32_tile128_param_1];
	ld.param.u32 	%r6, [qstick_batch_prefix_tiled_f32_tile128_param_2];
	ld.param.u64 	%rd3, [qstick_batch_prefix_tiled_f32_tile128_param_3];
	ld.param.u32 	%r7, [qstick_batch_prefix_tiled_f32_tile128_param_4];
	ld.param.u64 	%rd4, [qstick_batch_prefix_tiled_f32_tile128_param_5];
	cvta.to.global.u64 	%rd1, %rd4;
	mov.u32 	%r1, %ctaid.y;
	setp.ge.s32 	%p1, %r1, %r7;
	@%p1 bra 	$L__BB1_6;
	cvta.to.global.u64 	%rd5, %rd3;
	mul.wide.u32 	%rd6, %r1, 4;
	add.s64 	%rd7, %rd5, %rd6;
	ld.global.nc.u32 	%r2, [%rd7];
	setp.lt.s32 	%p2, %r2, 1;
	@%p2 bra 	$L__BB1_6;
	mul.lo.s32 	%r3, %r5, %r1;
	mov.u32 	%r8, %ctaid.x;
	shl.b32 	%r9, %r8, 7;
	mov.u32 	%r10, %tid.x;
	add.s32 	%r4, %r9, %r10;
	setp.ge.s32 	%p3, %r4, %r5;
	@%p3 bra 	$L__BB1_6;
	add.s32 	%r11, %r6, %r2;
	add.s32 	%r12, %r11, -1;
	setp.ge.s32 	%p4, %r4, %r12;
	@%p4 bra 	$L__BB1_5;
	add.s32 	%r17, %r3, %r4;
	mul.wide.s32 	%rd15, %r17, 4;
	add.s64 	%rd16, %rd1, %rd15;
	mov.b32 	%r18, 2147483647;
	st.global.u32 	[%rd16], %r18;
	bra.uni 	$L__BB1_6;
$L__BB1_5:
	cvta.to.global.u64 	%rd8, %rd2;
	sub.s32 	%r13, %r4, %r2;
	add.s32 	%r14, %r13, 1;
	max.s32 	%r15, %r14, 0;
	mul.wide.s32 	%rd9, %r4, 4;
	add.s64 	%rd10, %rd8, %rd9;
	ld.global.nc.f32 	%f1, [%rd10+4];
	mul.wide.u32 	%rd11, %r15, 4;
	add.s64 	%rd12, %rd8, %rd11;
	ld.global.nc.f32 	%f2, [%rd12];
	sub.f32 	%f3, %f1, %f2;
	cvt.rn.f32.u32 	%f4, %r2;
	rcp.rn.f32 	%f5, %f4;
	mul.f32 	%f6, %f5, %f3;
	add.s32 	%r16, %r3, %r4;
	mul.wide.s32 	%rd13, %r16, 4;
	add.s64 	%rd14, %rd1, %rd13;
	st.global.f32 	[%rd14], %f6;
$L__BB1_6:
	ret;

}
	// .globl	qstick_batch_prefix_tiled_f32_tile256
.visible .entry qstick_batch_prefix_tiled_f32_tile256(
	.param .u64 .ptr .align 1 qstick_batch_prefix_tiled_f32_tile256_param_0,
	.param .u32 qstick_batch_prefix_tiled_f32_tile256_param_1,
	.param .u32 qstick_batch_prefix_tiled_f32_tile256_param_2,
	.param .u64 .ptr .align 1 qstick_batch_prefix_tiled_f32_tile256_param_3,
	.param .u32 qstick_batch_prefix_tiled_f32_tile256_param_4,
	.param .u64 .ptr .align 1 qstick_batch_prefix_tiled_f32_tile256_param_5
)
{
	.reg .pred 	%p<5>;
	.reg .b32 	%r<19>;
	.reg .b32 	%f<7>;
	.reg .b64 	%rd<17>;

	ld.param.u64 	%rd2, [qstick_batch_prefix_tiled_f32_tile256_param_0];
	ld.param.u32 	%r5, [qstick_batch_prefix_tiled_f32_tile256_param_1];
	ld.param.u32 	%r6, [qstick_batch_prefix_tiled_f32_tile256_param_2];
	ld.param.u64 	%rd3, [qstick_batch_prefix_tiled_f32_tile256_param_3];
	ld.param.u32 	%r7, [qstick_batch_prefix_tiled_f32_tile256_param_4];
	ld.param.u64 	%rd4, [qstick_batch_prefix_tiled_f32_tile256_param_5];
	cvta.to.global.u64 	%rd1, %rd4;
	mov.u32 	%r1, %ctaid.y;
	setp.ge.s32 	%p1, %r1, %r7;
	@%p1 bra 	$L__BB2_6;
	cvta.to.global.u64 	%rd5, %rd3;
	mul.wide.u32 	%rd6, %r1, 4;
	add.s64 	%rd7, %rd5, %rd6;
	ld.global.nc.u32 	%r2, [%rd7];
	setp.lt.s32 	%p2, %r2, 1;
	@%p2 bra 	$L__BB2_6;
	mul.lo.s32 	%r3, %r5, %r1;
	mov.u32 	%r8, %ctaid.x;
	shl.b32 	%r9, %r8, 8;
	mov.u32 	%r10, %tid.x;
	add.s32 	%r4, %r9, %r10;
	setp.ge.s32 	%p3, %r4, %r5;
	@%p3 bra 	$L__BB2_6;
	add.s32 	%r11, %r6, %r2;
	add.s32 	%r12, %r11, -1;
	setp.ge.s32 	%p4, %r4, %r12;
	@%p4 bra 	$L__BB2_5;
	add.s32 	%r17, %r3, %r4;
	mul.wide.s32 	%rd15, %r17, 4;
	add.s64 	%rd16, %rd1, %rd15;
	mov.b32 	%r18, 2147483647;
	st.global.u32 	[%rd16], %r18;
	bra.uni 	$L__BB2_6;
$L__BB2_5:
	cvta.to.global.u64 	%rd8, %rd2;
	sub.s32 	%r13, %r4, %r2;
	add.s32 	%r14, %r13, 1;
	max.s32 	%r15, %r14, 0;
	mul.wide.s32 	%rd9, %r4, 4;
	add.s64 	%rd10, %rd8, %rd9;
	ld.global.nc.f32 	%f1, [%rd10+4];
	mul.wide.u32 	%rd11, %r15, 4;
	add.s64 	%rd12, %rd8, %rd11;
	ld.global.nc.f32 	%f2, [%rd12];
	sub.f32 	%f3, %f1, %f2;
	cvt.rn.f32.u32 	%f4, %r2;
	rcp.rn.f32 	%f5, %f4;
	mul.f32 	%f6, %f5, %f3;
	add.s32 	%r16, %r3, %r4;
	mul.wide.s32 	%rd13, %r16, 4;
	add.s64 	%rd14, %rd1, %rd13;
	st.global.f32 	[%rd14], %f6;
$L__BB2_6:
	ret;

}
	// .globl	qstick_many_series_one_param_f32
.visible .entry qstick_many_series_one_param_f32(
	.param .u64 .ptr .align 1 qstick_many_series_one_param_f32_param_0,
	.param .u32 qstick_many_series_one_param_f32_param_1,
	.param .u32 qstick_many_series_one_param_f32_param_2,
	.param .u32 qstick_many_series_one_param_f32_param_3,
	.param .u64 .ptr .align 1 qstick_many_series_one_param_f32_param_4,
	.param .u64 .ptr .align 1 qstick_many_series_one_param_f32_param_5
)
{
	.reg .pred 	%p<7>;
	.reg .b32 	%r<23>;
	.reg .b32 	%f<10>;
	.reg .b64 	%rd<15>;

	ld.param.u64 	%rd3, [qstick_many_series_one_param_f32_param_0];
	ld.param.u32 	%r10, [qstick_many_series_one_param_f32_param_1];
	ld.param.u32 	%r11, [qstick_many_series_one_param_f32_param_2];
	ld.param.u32 	%r12, [qstick_many_series_one_param_f32_param_3];
	ld.param.u64 	%rd4, [qstick_many_series_one_param_f32_param_4];
	ld.param.u64 	%rd5, [qstick_many_series_one_param_f32_param_5];
	mov.u32 	%r1, %ctaid.y;
	setp.ge.s32 	%p1, %r1, %r11;
	setp.lt.s32 	%p2, %r10, 1;
	or.pred  	%p3, %p2, %p1;
	@%p3 bra 	$L__BB3_6;
	cvta.to.global.u64 	%rd6, %rd4;
	mul.wide.u32 	%rd7, %r1, 4;
	add.s64 	%rd8, %rd6, %rd7;
	ld.global.nc.u32 	%r2, [%rd8];
	mov.u32 	%r13, %ctaid.x;
	mov.u32 	%r3, %ntid.x;
	mov.u32 	%r14, %tid.x;
	mad.lo.s32 	%r22, %r13, %r3, %r14;
	setp.ge.s32 	%p4, %r22, %r12;
	@%p4 bra 	$L__BB3_6;
	cvta.to.global.u64 	%rd1, %rd3;
	cvta.to.global.u64 	%rd2, %rd5;
	mov.u32 	%r15, %nctaid.x;
	mul.lo.s32 	%r5, %r15, %r3;
	cvt.rn.f32.u32 	%f4, %r10;
	rcp.rn.f32 	%f1, %f4;
	add.s32 	%r16, %r10, %r2;
	add.s32 	%r6, %r16, -1;
$L__BB3_3:
	mad.lo.s32 	%r8, %r22, %r11, %r1;
	setp.lt.s32 	%p5, %r22, %r6;
	mov.f32 	%f9, 0f7FFFFFFF;
	@%p5 bra 	$L__BB3_5;
	sub.s32 	%r17, %r22, %r10;
	add.s32 	%r18, %r17, 1;
	max.s32 	%r19, %r18, 0;
	add.s32 	%r20, %r8, %r11;
	mad.lo.s32 	%r21, %r19, %r11, %r1;
	mul.wide.s32 	%rd9, %r20, 4;
	add.s64 	%rd10, %rd1, %rd9;
	ld.global.nc.f32 	%f6, [%rd10];
	mul.wide.u32 	%rd11, %r21, 4;
	add.s64 	%rd12, %rd1, %rd11;
	ld.global.nc.f32 	%f7, [%rd12];
	sub.f32 	%f8, %f6, %f7;
	mul.f32 	%f9, %f1, %f8;
$L__BB3_5:
	mul.wide.s32 	%rd13, %r8, 4;
	add.s64 	%rd14, %rd2, %rd13;
	st.global.f32 	[%rd14], %f9;
	add.s32 	%r22, %r22, %r5;
	setp.lt.s32 	%p6, %r22, %r12;
	@%p6 bra 	$L__BB3_3;
$L__BB3_6:
	ret;

}


// ===== COMPILED SASS (sm_100) =====

	.target	sm_100

	.elftype	@"ET_EXEC"


//--------------------- .note.nv.tkinfo           --------------------------
	.section	.note.nv.tkinfo,"",@"SHT_NOTE"
	.sectionflags	@"SHF_NOTE_NV_TKINFO"
	.tkinfo
        /*0018*/ 	.word	0x00000002
        /*0030*/ 	.string	""
        /*0030*/ 	.string	"ptxas"
        /*0030*/ 	.string	"Cuda compilation tools, release 13.0, V13.0.88"
        /*0030*/ 	.string	"Build cuda_13.0.r13.0/compiler.36424714_0"
        /*0030*/ 	.string	"-arch sm_100 -m 64 "



//--------------------- .note.nv.cuinfo           --------------------------
	.section	.note.nv.cuinfo,"",@"SHT_NOTE"
	.sectionflags	@"SHF_NOTE_NV_CUINFO"
        /*0018*/ 	.short	0x0002
        /*001a*/ 	.short	0x0064
        /*001c*/ 	.short	0x0082
	.zero		2


//--------------------- .nv.info                  --------------------------
	.section	.nv.info,"",@"SHT_CUDA_INFO"
	.align	4


	//----- nvinfo : EIATTR_REGCOUNT
	.align		4
        /*0000*/ 	.byte	0x04, 0x2f
        /*0002*/ 	.short	(.L_1 - .L_0)
	.align		4
.L_0:
        /*0004*/ 	.word	index@(qstick_batch_prefix_f32)
        /*0008*/ 	.word	0x00000014


	//----- nvinfo : EIATTR_FRAME_SIZE
	.align		4
.L_1:
        /*000c*/ 	.byte	0x04, 0x11
        /*000e*/ 	.short	(.L_3 - .L_2)
	.align		4
.L_2:
        /*0010*/ 	.word	index@($__internal_3_$__cuda_sm20_rcp_rn_f32_slowpath)
        /*0014*/ 	.word	0x00000000


	//----- nvinfo : EIATTR_FRAME_SIZE
	.align		4
.L_3:
        /*0018*/ 	.byte	0x04, 0x11
        /*001a*/ 	.short	(.L_5 - .L_4)
	.align		4
.L_4:
        /*001c*/ 	.word	index@(qstick_batch_prefix_f32)
        /*0020*/ 	.word	0x00000000


	//----- nvinfo : EIATTR_REGCOUNT
	.align		4
.L_5:
        /*0024*/ 	.byte	0x04, 0x2f
        /*0026*/ 	.short	(.L_7 - .L_6)
	.align		4
.L_6:
        /*0028*/ 	.word	index@(qstick_batch_prefix_tiled_f32_tile128)
        /*002c*/ 	.word	0x00000010


	//----- nvinfo : EIATTR_FRAME_SIZE
	.align		4
.L_7:
        /*0030*/ 	.byte	0x04, 0x11
        /*0032*/ 	.short	(.L_9 - .L_8)
	.align		4
.L_8:
        /*0034*/ 	.word	index@($__internal_2_$__cuda_sm20_rcp_rn_f32_slowpath)
        /*0038*/ 	.word	0x00000000


	//----- nvinfo : EIATTR_FRAME_SIZE
	.align		4
.L_9:
        /*003c*/ 	.byte	0x04, 0x11
        /*003e*/ 	.short	(.L_11 - .L_10)
	.align		4
.L_10:
        /*0040*/ 	.word	index@(qstick_batch_prefix_tiled_f32_tile128)
        /*0044*/ 	.word	0x00000000


	//----- nvinfo : EIATTR_REGCOUNT
	.align		4
.L_11:
        /*0048*/ 	.byte	0x04, 0x2f
        /*004a*/ 	.short	(.L_13 - .L_12)
	.align		4
.L_12:
        /*004c*/ 	.word	index@(qstick_batch_prefix_tiled_f32_tile256)
        /*0050*/ 	.word	0x00000010


	//----- nvinfo : EIATTR_FRAME_SIZE
	.align		4
.L_13:
        /*0054*/ 	.byte	0x04, 0x11
        /*0056*/ 	.short	(.L_15 - .L_14)
	.align		4
.L_14:
        /*0058*/ 	.word	index@($__internal_1_$__cuda_sm20_rcp_rn_f32_slowpath)
        /*005c*/ 	.word	0x00000000


	//----- nvinfo : EIATTR_FRAME_SIZE
	.align		4
.L_15:
        /*0060*/ 	.byte	0x04, 0x11
        /*0062*/ 	.short	(.L_17 - .L_16)
	.align		4
.L_16:
        /*0064*/ 	.word	index@(qstick_batch_prefix_tiled_f32_tile256)
        /*0068*/ 	.word	0x00000000


	//----- nvinfo : EIATTR_REGCOUNT
	.align		4
.L_17:
        /*006c*/ 	.byte	0x04, 0x2f
        /*006e*/ 	.short	(.L_19 - .L_18)
	.align		4
.L_18:
        /*0070*/ 	.word	index@(qstick_many_series_one_param_f32)
        /*0074*/ 	.word	0x00000016


	//----- nvinfo : EIATTR_FRAME_SIZE
	.align		4
.L_19:
        /*0078*/ 	.byte	0x04, 0x11
        /*007a*/ 	.short	(.L_21 - .L_20)
	.align		4
.L_20:
        /*007c*/ 	.word	index@($__internal_0_$__cuda_sm20_rcp_rn_f32_slowpath)
        /*0080*/ 	.word	0x00000000


	//----- nvinfo : EIATTR_FRAME_SIZE
	.align		4
.L_21:
        /*0084*/ 	.byte	0x04, 0x11
        /*0086*/ 	.short	(.L_23 - .L_22)
	.align		4
.L_22:
        /*0088*/ 	.word	index@(qstick_many_series_one_param_f32)
        /*008c*/ 	.word	0x00000000


	//----- nvinfo : EIATTR_MIN_STACK_SIZE
	.align		4
.L_23:
        /*0090*/ 	.byte	0x04, 0x12
        /*0092*/ 	.short	(.L_25 - .L_24)
	.align		4
.L_24:
        /*0094*/ 	.word	index@(qstick_many_series_one_param_f32)
        /*0098*/ 	.word	0x00000000


	//----- nvinfo : EIATTR_MIN_STACK_SIZE
	.align		4
.L_25:
        /*009c*/ 	.byte	0x04, 0x12
        /*009e*/ 	.short	(.L_27 - .L_26)
	.align		4
.L_26:
        /*00a0*/ 	.word	index@(qstick_batch_prefix_tiled_f32_tile256)
        /*00a4*/ 	.word	0x00000000


	//----- nvinfo : EIATTR_MIN_STACK_SIZE
	.align		4
.L_27:
        /*00a8*/ 	.byte	0x04, 0x12
        /*00aa*/ 	.short	(.L_29 - .L_28)
	.align		4
.L_28:
        /*00ac*/ 	.word	index@(qstick_batch_prefix_tiled_f32_tile128)
        /*00b0*/ 	.word	0x00000000


	//----- nvinfo : EIATTR_MIN_STACK_SIZE
	.align		4
.L_29:
        /*00b4*/ 	.byte	0x04, 0x12
        /*00b6*/ 	.short	(.L_31 - .L_30)
	.align		4
.L_30:
        /*00b8*/ 	.word	index@(qstick_batch_prefix_f32)
        /*00bc*/ 	.word	0x00000000
.L_31:


//--------------------- .nv.compat                --------------------------
	.section	.nv.compat,"",@"SHT_CUDA_COMPAT_INFO"
	.align	4
        /*0000*/ 	.byte	0x02, 0x09, 0x00, 0x00, 0x02, 0x02, 0x01, 0x00, 0x02, 0x05, 0x05, 0x00, 0x03, 0x07, 0x01, 0x01
        /*0010*/ 	.byte	0x02, 0x03, 0x00, 0x00, 0x02, 0x06, 0x01, 0x00, 0x04, 0x0b, 0x08, 0x00, 0x09, 0x00, 0x00, 0x00
        /*0020*/ 	.byte	0x00, 0x00, 0x00, 0x00


//--------------------- .nv.info.qstick_many_series_one_param_f32 --------------------------
	.section	.nv.info.qstick_many_series_one_param_f32,"",@"SHT_CUDA_INFO"
	.sectionflags	@""
	.align	4


	//----- nvinfo : EIATTR_CUDA_API_VERSION
	.align		4
        /*0000*/ 	.byte	0x04, 0x37
        /*0002*/ 	.short	(.L_33 - .L_32)
.L_32:
        /*0004*/ 	.word	0x00000082


	//----- nvinfo : EIATTR_KPARAM_INFO
	.align		4
.L_33:
        /*0008*/ 	.byte	0x04, 0x17
        /*000a*/ 	.short	(.L_35 - .L_34)
.L_34:
        /*000c*/ 	.word	0x00000000
        /*0010*/ 	.short	0x0005
        /*0012*/ 	.short	0x0020
        /*0014*/ 	.byte	0x00, 0xf5, 0x21, 0x00


	//----- nvinfo : EIATTR_KPARAM_INFO
	.align		4
.L_35:
        /*0018*/ 	.byte	0x04, 0x17
        /*001a*/ 	.short	(.L_37 - .L_36)
.L_36:
        /*001c*/ 	.word	0x00000000
        /*0020*/ 	.short	0x0004
        /*0022*/ 	.short	0x0018
        /*0024*/ 	.byte	0x00, 0xf5, 0x21, 0x00


	//----- nvinfo : EIATTR_KPARAM_INFO
	.align		4
.L_37:
        /*0028*/ 	.byte	0x04, 0x17
        /*002a*/ 	.short	(.L_39 - .L_38)
.L_38:
        /*002c*/ 	.word	0x00000000
        /*0030*/ 	.short	0x0003
        /*0032*/ 	.short	0x0010
        /*0034*/ 	.byte	0x00, 0xf0, 0x11, 0x00


	//----- nvinfo : EIATTR_KPARAM_INFO
	.align		4
.L_39:
        /*0038*/ 	.byte	0x04, 0x17
        /*003a*/ 	.short	(.L_41 - .L_40)
.L_40:
        /*003c*/ 	.word	0x00000000
        /*0040*/ 	.short	0x0002
        /*0042*/ 	.short	0x000c
        /*0044*/ 	.byte	0x00, 0xf0, 0x11, 0x00


	//----- nvinfo : EIATTR_KPARAM_INFO
	.align		4
.L_41:
        /*0048*/ 	.byte	0x04, 0x17
        /*004a*/ 	.short	(.L_43 - .L_42)
.L_42:
        /*004c*/ 	.word	0x00000000
        /*0050*/ 	.short	0x0001
        /*0052*/ 	.short	0x0008
        /*0054*/ 	.byte	0x00, 0xf0, 0x11, 0x00


	//----- nvinfo : EIATTR_KPARAM_INFO
	.align		4
.L_43:
        /*0058*/ 	.byte	0x04, 0x17
        /*005a*/ 	.short	(.L_45 - .L_44)
.L_44:
        /*005c*/ 	.word	0x00000000
        /*0060*/ 	.short	0x0000
        /*0062*/ 	.short	0x0000
        /*0064*/ 	.byte	0x00, 0xf5, 0x21, 0x00


	//----- nvinfo : EIATTR_SPARSE_MMA_MASK
	.align		4
.L_45:
        /*0068*/ 	.byte	0x03, 0x50
        /*006a*/ 	.short	0x0000


	//----- nvinfo : EIATTR_MAXREG_COUNT
	.align		4
        /*006c*/ 	.byte	0x03, 0x1b
        /*006e*/ 	.short	0x00ff


	//----- nvinfo : EIATTR_MERCURY_ISA_VERSION
	.align		4
        /*0070*/ 	.byte	0x03, 0x5f
        /*0072*/ 	.short	0x0101


	//----- nvinfo : EIATTR_VRC_CTA_INIT_COUNT
	.align		4
        /*0074*/ 	.byte	0x02, 0x4a
	.zero		1
	.zero		1


	//----- nvinfo : EIATTR_EXIT_INSTR_OFFSETS
	.align		4
        /*0078*/ 	.byte	0x04, 0x1c
        /*007a*/ 	.short	(.L_47 - .L_46)


	//   ....[0]....
.L_46:
        /*007c*/ 	.word	0x00000050


	//   ....[1]....
        /*0080*/ 	.word	0x000000c0


	//   ....[2]....
        /*0084*/ 	.word	0x00000380


	//----- nvinfo : EIATTR_CRS_STACK_SIZE
	.align		4
.L_47:
        /*0088*/ 	.byte	0x04, 0x1e
        /*008a*/ 	.short	(.L_49 - .L_48)
.L_48:
        /*008c*/ 	.word	0x00000000


	//----- nvinfo : EIATTR_CBANK_PARAM_SIZE
	.align		4
.L_49:
        /*0090*/ 	.byte	0x03, 0x19
        /*0092*/ 	.short	0x0028


	//----- nvinfo : EIATTR_PARAM_CBANK
	.align		4
        /*0094*/ 	.byte	0x04, 0x0a
        /*0096*/ 	.short	(.L_51 - .L_50)
	.align		4
.L_50:
        /*0098*/ 	.word	index@(.nv.constant0.qstick_many_series_one_param_f32)
        /*009c*/ 	.short	0x0380
        /*009e*/ 	.short	0x0028


	//----- nvinfo : EIATTR_SW_WAR
	.align		4
.L_51:
        /*00a0*/ 	.byte	0x04, 0x36
        /*00a2*/ 	.short	(.L_53 - .L_52)
.L_52:
        /*00a4*/ 	.word	0x00000008
.L_53:


//--------------------- .nv.info.qstick_batch_prefix_tiled_f32_tile256 --------------------------
	.section	.nv.info.qstick_batch_prefix_tiled_f32_tile256,"",@"SHT_CUDA_INFO"
	.sectionflags	@""
	.align	4


	//----- nvinfo : EIATTR_CUDA_API_VERSION
	.align		4
        /*0000*/ 	.byte	0x04, 0x37
        /*0002*/ 	.short	(.L_55 - .L_54)
.L_54:
        /*0004*/ 	.word	0x00000082


	//----- nvinfo : EIATTR_KPARAM_INFO
	.align		4
.L_55:
        /*0008*/ 	.byte	0x04, 0x17
        /*000a*/ 	.short	(.L_57 - .L_56)
.L_56:
        /*000c*/ 	.word	0x00000000
        /*0010*/ 	.short	0x0005
        /*0012*/ 	.short	0x0020
        /*0014*/ 	.byte	0x00, 0xf5, 0x21, 0x00


	//----- nvinfo : EIATTR_KPARAM_INFO
	.align		4
.L_57:
        /*0018*/ 	.byte	0x04, 0x17
        /*001a*/ 	.short	(.L_59 - .L_58)
.L_58:
        /*001c*/ 	.word	0x00000000
        /*0020*/ 	.short	0x0004
        /*0022*/ 	.short	0x0018
        /*0024*/ 	.byte	0x00, 0xf0, 0x11, 0x00


	//----- nvinfo : EIATTR_KPARAM_INFO
	.align		4
.L_59:
        /*0028*/ 	.byte	0x04, 0x17
        /*002a*/ 	.short	(.L_61 - .L_60)
.L_60:
        /*002c*/ 	.word	0x00000000
        /*0030*/ 	.short	0x0003
        /*0032*/ 	.short	0x0010
        /*0034*/ 	.byte	0x00, 0xf5, 0x21, 0x00


	//----- nvinfo : EIATTR_KPARAM_INFO
	.align		4
.L_61:
        /*0038*/ 	.byte	0x04, 0x17
        /*003a*/ 	.short	(.L_63 - .L_62)
.L_62:
        /*003c*/ 	.word	0x00000000
        /*0040*/ 	.short	0x0002
        /*0042*/ 	.short	0x000c
        /*0044*/ 	.byte	0x00, 0xf0, 0x11, 0x00


	//----- nvinfo : EIATTR_KPARAM_INFO
	.align		4
.L_63:
        /*0048*/ 	.byte	0x04, 0x17
        /*004a*/ 	.short	(.L_65 - .L_64)
.L_64:
        /*004c*/ 	.word	0x00000000
        /*0050*/ 	.short	0x0001
        /*0052*/ 	.short	0x0008
        /*0054*/ 	.byte	0x00, 0xf0, 0x11, 0x00


	//----- nvinfo : EIATTR_KPARAM_INFO
	.align		4
.L_65:
        /*0058*/ 	.byte	0x04, 0x17
        /*005a*/ 	.short	(.L_67 - .L_66)
.L_66:
        /*005c*/ 	.word	0x00000000
        /*0060*/ 	.short	0x0000
        /*0062*/ 	.short	0x0000
        /*0064*/ 	.byte	0x00, 0xf5, 0x21, 0x00


	//----- nvinfo : EIATTR_SPARSE_MMA_MASK
	.align		4
.L_67:
        /*0068*/ 	.byte	0x03, 0x50
        /*006a*/ 	.short	0x0000


	//----- nvinfo : EIATTR_MAXREG_COUNT
	.align		4
        /*006c*/ 	.byte	0x03, 0x1b
        /*006e*/ 	.short	0x00ff


	//----- nvinfo : EIATTR_MERCURY_ISA_VERSION
	.align		4
        /*0070*/ 	.byte	0x03, 0x5f
        /*0072*/ 	.short	0x0101


	//----- nvinfo : EIATTR_VRC_CTA_INIT_COUNT
	.align		4
        /*0074*/ 	.byte	0x02, 0x4a
	.zero		1
	.zero		1


	//----- nvinfo : EIATTR_EXIT_INSTR_OFFSETS
	.align		4
        /*0078*/ 	.byte	0x04, 0x1c
        /*007a*/ 	.short	(.L_69 - .L_68)


	//   ....[0]....
.L_68:
        /*007c*/ 	.word	0x00000040


	//   ....[1]....
        /*0080*/ 	.word	0x000000a0


	//   ....[2]....
        /*0084*/ 	.word	0x00000100


	//   ....[3]....
        /*0088*/ 	.word	0x00000190


	//   ....[4]....
        /*008c*/ 	.word	0x00000340


	//----- nvinfo : EIATTR_CRS_STACK_SIZE
	.align		4
.L_69:
        /*0090*/ 	.byte	0x04, 0x1e
        /*0092*/ 	.short	(.L_71 - .L_70)
.L_70:
        /*0094*/ 	.word	0x00000000


	//----- nvinfo : EIATTR_CBANK_PARAM_SIZE
	.align		4
.L_71:
        /*0098*/ 	.byte	0x03, 0x19
        /*009a*/ 	.short	0x0028


	//----- nvinfo : EIATTR_PARAM_CBANK
	.align		4
        /*009c*/ 	.byte	0x04, 0x0a
        /*009e*/ 	.short	(.L_73 - .L_72)
	.align		4
.L_72:
        /*00a0*/ 	.word	index@(.nv.constant0.qstick_batch_prefix_tiled_f32_tile256)
        /*00a4*/ 	.short	0x0380
        /*00a6*/ 	.short	0x0028


	//----- nvinfo : EIATTR_SW_WAR
	.align		4
.L_73:
        /*00a8*/ 	.byte	0x04, 0x36
        /*00aa*/ 	.short	(.L_75 - .L_74)
.L_74:
        /*00ac*/ 	.word	0x00000008
.L_75:


//--------------------- .nv.info.qstick_batch_prefix_tiled_f32_tile128 --------------------------
	.section	.nv.info.qstick_batch_prefix_tiled_f32_tile128,"",@"SHT_CUDA_INFO"
	.sectionflags	@""
	.align	4


	//----- nvinfo : EIATTR_CUDA_API_VERSION
	.align		4
        /*0000*/ 	.byte	0x04, 0x37
        /*0002*/ 	.short	(.L_77 - .L_76)
.L_76:
        /*0004*/ 	.word	0x00000082


	//----- nvinfo : EIATTR_KPARAM_INFO
	.align		4
.L_77:
        /*0008*/ 	.byte	0x04, 0x17
        /*000a*/ 	.short	(.L_79 - .L_78)
.L_78:
        /*000c*/ 	.word	0x00000000
        /*0010*/ 	.short	0x0005
        /*0012*/ 	.short	0x0020
        /*0014*/ 	.byte	0x00, 0xf5, 0x21, 0x00


	//----- nvinfo : EIATTR_KPARAM_INFO
	.align		4
.L_79:
        /*0018*/ 	.byte	0x04, 0x17
        /*001a*/ 	.short	(.L_81 - .L_80)
.L_80:
        /*001c*/ 	.word	0x00000000
        /*0020*/ 	.short	0x0004
        /*0022*/ 	.short	0x0018
        /*0024*/ 	.byte	0x00, 0xf0, 0x11, 0x00


	//----- nvinfo : EIATTR_KPARAM_INFO
	.align		4
.L_81:
        /*0028*/ 	.byte	0x04, 0x17
        /*002a*/ 	.short	(.L_83 - .L_82)
.L_82:
        /*002c*/ 	.word	0x00000000
        /*0030*/ 	.short	0x0003
        /*0032*/ 	.short	0x0010
        /*0034*/ 	.byte	0x00, 0xf5, 0x21, 0x00


	//----- nvinfo : EIATTR_KPARAM_INFO
	.align		4
.L_83:
        /*0038*/ 	.byte	0x04, 0x17
        /*003a*/ 	.short	(.L_85 - .L_84)
.L_84:
        /*003c*/ 	.word	0x00000000
        /*0040*/ 	.short	0x0002
        /*0042*/ 	.short	0x000c
        /*0044*/ 	.byte	0x00, 0xf0, 0x11, 0x00


	//----- nvinfo : EIATTR_KPARAM_INFO
	.align		4
.L_85:
        /*0048*/ 	.byte	0x04, 0x17
        /*004a*/ 	.short	(.L_87 - .L_86)
.L_86:
        /*004c*/ 	.word	0x00000000
        /*0050*/ 	.short	0x0001
        /*0052*/ 	.short	0x0008
        /*0054*/ 	.byte	0x00, 0xf0, 0x11, 0x00


	//----- nvinfo : EIATTR_KPARAM_INFO
	.align		4
.L_87:
        /*0058*/ 	.byte	0x04, 0x17
        /*005a*/ 	.short	(.L_89 - .L_88)
.L_88:
        /*005c*/ 	.word	0x00000000
        /*0060*/ 	.short	0x0000
        /*0062*/ 	.short	0x0000
        /*0064*/ 	.byte	0x00, 0xf5, 0x21, 0x00


	//----- nvinfo : EIATTR_SPARSE_MMA_MASK
	.align		4
.L_89:
        /*0068*/ 	.byte	0x03, 0x50
        /*006a*/ 	.short	0x0000


	//----- nvinfo : EIATTR_MAXREG_COUNT
	.align		4
        /*006c*/ 	.byte	0x03, 0x1b
        /*006e*/ 	.short	0x00ff


	//----- nvinfo : EIATTR_MERCURY_ISA_VERSION
	.align		4
        /*0070*/ 	.byte	0x03, 0x5f
        /*0072*/ 	.short	0x0101


	//----- nvinfo : EIATTR_VRC_CTA_INIT_COUNT
	.align		4
        /*0074*/ 	.byte	0x02, 0x4a
	.zero		1
	.zero		1


	//----- nvinfo : EIATTR_EXIT_INSTR_OFFSETS
	.align		4
        /*0078*/ 	.byte	0x04, 0x1c
        /*007a*/ 	.short	(.L_91 - .L_90)


	//   ....[0]....
.L_90:
        /*007c*/ 	.word	0x00000040


	//   ....[1]....
        /*0080*/ 	.word	0x000000a0


	//   ....[2]....
        /*0084*/ 	.word	0x00000100


	//   ....[3]....
        /*0088*/ 	.word	0x00000190


	//   ....[4]....
        /*008c*/ 	.word	0x00000340


	//----- nvinfo : EIATTR_CRS_STACK_SIZE
	.align		4
.L_91:
        /*0090*/ 	.byte	0x04, 0x1e
        /*0092*/ 	.short	(.L_93 - .L_92)
.L_92:
        /*0094*/ 	.word	0x00000000


	//----- nvinfo : EIATTR_CBANK_PARAM_SIZE
	.align		4
.L_93:
        /*0098*/ 	.byte	0x03, 0x19
        /*009a*/ 	.short	0x0028


	//----- nvinfo : EIATTR_PARAM_CBANK
	.align		4
        /*009c*/ 	.byte	0x04, 0x0a
        /*009e*/ 	.short	(.L_95 - .L_94)
	.align		4
.L_94:
        /*00a0*/ 	.word	index@(.nv.constant0.qstick_batch_prefix_tiled_f32_tile128)
        /*00a4*/ 	.short	0x0380
        /*00a6*/ 	.short	0x0028


	//----- nvinfo : EIATTR_SW_WAR
	.align		4
.L_95:
        /*00a8*/ 	.byte	0x04, 0x36
        /*00aa*/ 	.short	(.L_97 - .L_96)
.L_96:
        /*00ac*/ 	.word	0x00000008
.L_97:


//--------------------- .nv.info.qstick_batch_prefix_f32 --------------------------
	.section	.nv.info.qstick_batch_prefix_f32,"",@"SHT_CUDA_INFO"
	.sectionflags	@""
	.align	4


	//----- nvinfo : EIATTR_CUDA_API_VERSION
	.align		4
        /*0000*/ 	.byte	0x04, 0x37
        /*0002*/ 	.short	(.L_99 - .L_98)
.L_98:
        /*0004*/ 	.word	0x00000082


	//----- nvinfo : EIATTR_KPARAM_INFO
	.align		4
.L_99:
        /*0008*/ 	.byte	0x04, 0x17
        /*000a*/ 	.short	(.L_101 - .L_100)
.L_100:
        /*000c*/ 	.word	0x00000000
        /*0010*/ 	.short	0x0005
        /*0012*/ 	.short	0x0020
        /*0014*/ 	.byte	0x00, 0xf5, 0x21, 0x00


	//----- nvinfo : EIATTR_KPARAM_INFO
	.align		4
.L_101:
        /*0018*/ 	.byte	0x04, 0x17
        /*001a*/ 	.short	(.L_103 - .L_102)
.L_102:
        /*001c*/ 	.word	0x00000000
        /*0020*/ 	.short	0x0004
        /*0022*/ 	.short	0x0018
        /*0024*/ 	.byte	0x00, 0xf0, 0x11, 0x00


	//----- nvinfo : EIATTR_KPARAM_INFO
	.align		4
.L_103:
        /*0028*/ 	.byte	0x04, 0x17
        /*002a*/ 	.short	(.L_105 - .L_104)
.L_104:
        /*002c*/ 	.word	0x00000000
        /*0030*/ 	.short	0x0003
        /*0032*/ 	.short	0x0010
        /*0034*/ 	.byte	0x00, 0xf5, 0x21, 0x00


	//----- nvinfo : EIATTR_KPARAM_INFO
	.align		4
.L_105:
        /*0038*/ 	.byte	0x04, 0x17
        /*003a*/ 	.short	(.L_107 - .L_106)
.L_106:
        /*003c*/ 	.word	0x00000000
        /*0040*/ 	.short	0x0002
        /*0042*/ 	.short	0x000c
        /*0044*/ 	.byte	0x00, 0xf0, 0x11, 0x00


	//----- nvinfo : EIATTR_KPARAM_INFO
	.align		4
.L_107:
        /*0048*/ 	.byte	0x04, 0x17
        /*004a*/ 	.short	(.L_109 - .L_108)
.L_108:
        /*004c*/ 	.word	0x00000000
        /*0050*/ 	.short	0x0001
        /*0052*/ 	.short	0x0008
        /*0054*/ 	.byte	0x00, 0xf0, 0x11, 0x00


	//----- nvinfo : EIATTR_KPARAM_INFO
	.align		4
.L_109:
        /*0058*/ 	.byte	0x04, 0x17
        /*005a*/ 	.short	(.L_111 - .L_110)
.L_110:
        /*005c*/ 	.word	0x00000000
        /*0060*/ 	.short	0x0000
        /*0062*/ 	.short	0x0000
        /*0064*/ 	.byte	0x00, 0xf5, 0x21, 0x00


	//----- nvinfo : EIATTR_SPARSE_MMA_MASK
	.align		4
.L_111:
        /*0068*/ 	.byte	0x03, 0x50
        /*006a*/ 	.short	0x0000


	//----- nvinfo : EIATTR_MAXREG_COUNT
	.align		4
        /*006c*/ 	.byte	0x03, 0x1b
        /*006e*/ 	.short	0x00ff


	//----- nvinfo : EIATTR_MERCURY_ISA_VERSION
	.align		4
        /*0070*/ 	.byte	0x03, 0x5f
        /*0072*/ 	.short	0x0101


	//----- nvinfo : EIATTR_VRC_CTA_INIT_COUNT
	.align		4
        /*0074*/ 	.byte	0x02, 0x4a
	.zero		1
	.zero		1


	//----- nvinfo : EIATTR_EXIT_INSTR_OFFSETS
	.align		4
        /*0078*/ 	.byte	0x04, 0x1c
        /*007a*/ 	.short	(.L_113 - .L_112)


	//   ....[0]....
.L_112:
        /*007c*/ 	.word	0x00000040


	//   ....[1]....
        /*0080*/ 	.word	0x000000a0


	//   ....[2]....
        /*0084*/ 	.word	0x00000110


	//   ....[3]....
        /*0088*/ 	.word	0x00000350


	//----- nvinfo : EIATTR_CRS_STACK_SIZE
	.align		4
.L_113:
        /*008c*/ 	.byte	0x04, 0x1e
        /*008e*/ 	.short	(.L_115 - .L_114)
.L_114:
        /*0090*/ 	.word	0x00000000


	//----- nvinfo : EIATTR_CBANK_PARAM_SIZE
	.align		4
.L_115:
        /*0094*/ 	.byte	0x03, 0x19
        /*0096*/ 	.short	0x0028


	//----- nvinfo : EIATTR_PARAM_CBANK
	.align		4
        /*0098*/ 	.byte	0x04, 0x0a
        /*009a*/ 	.short	(.L_117 - .L_116)
	.align		4
.L_116:
        /*009c*/ 	.word	index@(.nv.constant0.qstick_batch_prefix_f32)
        /*00a0*/ 	.short	0x0380
        /*00a2*/ 	.short	0x0028


	//----- nvinfo : EIATTR_SW_WAR
	.align		4
.L_117:
        /*00a4*/ 	.byte	0x04, 0x36
        /*00a6*/ 	.short	(.L_119 - .L_118)
.L_118:
        /*00a8*/ 	.word	0x00000008
.L_119:


//--------------------- .nv.callgraph             --------------------------
	.section	.nv.callgraph,"",@"SHT_CUDA_CALLGRAPH"
	.align	4
	.sectionentsize	8
	.align		4
        /*0000*/ 	.word	0x00000000
	.align		4
        /*0004*/ 	.word	0xffffffff
	.align		4
        /*0008*/ 	.word	0x00000000
	.align		4
        /*000c*/ 	.word	0xfffffffe
	.align		4
        /*0010*/ 	.word	0x00000000
	.align		4
        /*0014*/ 	.word	0xfffffffd
	.align		4
        /*0018*/ 	.word	0x00000000
	.align		4
        /*001c*/ 	.word	0xfffffffc


//--------------------- .text.qstick_many_series_one_param_f32 --------------------------
	.section	.text.qstick_many_series_one_param_f32,"ax",@progbits
	.align	128
        .global         qstick_many_series_one_param_f32
        .type           qstick_many_series_one_param_f32,@function
        .size           qstick_many_series_one_param_f32,(.L_x_26 - qstick_many_series_one_param_f32)
        .other          qstick_many_series_one_param_f32,@"STO_CUDA_ENTRY STV_DEFAULT"
qstick_many_series_one_param_f32:
.text.qstick_many_series_one_param_f32:
[----:B------:R-:W-:Y:S01]  /*0000*/  LDC R1, c[0x0][0x37c] ;  /* 0x0000df00ff017b82 */ /* 0x000fe20000000800 */
[----:B------:R-:W0:Y:S07]  /*0010*/  S2R R2, SR_CTAID.Y ;  /* 0x0000000000027919 */ /* 0x000e2e0000002600 */
[----:B------:R-:W0:Y:S02]  /*0020*/  LDC.64 R10, c[0x0][0x388] ;  /* 0x0000e200ff0a7b82 */ /* 0x000e240000000a00 */
[----:B0-----:R-:W-:-:S04]  /*0030*/  ISETP.GE.AND P0, PT, R2, R11, PT ;  /* 0x0000000b0200720c */ /* 0x001fc80003f06270 */
[----:B------:R-:W-:-:S13]  /*0040*/  ISETP.LT.OR P0, PT, R10, 0x1, P0 ;  /* 0x000000010a00780c */ /* 0x000fda0000701670 */
[----:B------:R-:W-:Y:S05]  /*0050*/  @P0 EXIT ;  /* 0x000000000000094d */ /* 0x000fea0003800000 */
[----:B------:R-:W0:Y:S01]  /*0060*/  S2R R3, SR_TID.X ;  /* 0x0000000000037919 */ /* 0x000e220000002100 */
[----:B------:R-:W0:Y:S01]  /*0070*/  S2UR UR4, SR_CTAID.X ;  /* 0x00000000000479c3 */ /* 0x000e220000002500 */
[----:B------:R-:W1:Y:S07]  /*0080*/  LDCU UR5, c[0x0][0x390] ;  /* 0x00007200ff0577ac */ /* 0x000e6e0008000800 */
[----:B------:R-:W0:Y:S02]  /*0090*/  LDC R8, c[0x0][0x360] ;  /* 0x0000d800ff087b82 */ /* 0x000e240000000800 */
[----:B0-----:R-:W-:-:S05]  /*00a0*/  IMAD R6, R8, UR4, R3 ;  /* 0x0000000408067c24 */ /* 0x001fca000f8e0203 */
[----:B-1----:R-:W-:-:S13]  /*00b0*/  ISETP.GE.AND P0, PT, R6, UR5, PT ;  /* 0x0000000506007c0c */ /* 0x002fda000bf06270 */
[----:B------:R-:W-:Y:S05]  /*00c0*/  @P0 EXIT ;  /* 0x000000000000094d */ /* 0x000fea0003800000 */
[----:B------:R-:W0:Y:S01]  /*00d0*/  LDC.64 R4, c[0x0][0x398] ;  /* 0x0000e600ff047b82 */ /* 0x000e220000000a00 */
[----:B------:R-:W1:Y:S01]  /*00e0*/  LDCU.64 UR4, c[0x0][0x358] ;  /* 0x00006b00ff0477ac */ /* 0x000e620008000a00 */
[----:B0-----:R-:W-:-:S05]  /*00f0*/  IMAD.WIDE.U32 R4, R2, 0x4, R4 ;  /* 0x0000000402047825 */ /* 0x001fca00078e0004 */
[----:B-1----:R0:W5:Y:S01]  /*0100*/  LDG.E.CONSTANT R7, desc[UR4][R4.64] ;  /* 0x0000000404077981 */ /* 0x002162000c1e9900 */
[----:B------:R-:W-:Y:S01]  /*0110*/  I2FP.F32.U32 R0, R10 ;  /* 0x0000000a00007245 */ /* 0x000fe20000201000 */
[----:B------:R-:W1:Y:S04]  /*0120*/  LDCU UR6, c[0x0][0x370] ;  /* 0x00006e00ff0677ac */ /* 0x000e680008000800 */
[----:B------:R-:W-:-:S05]  /*0130*/  VIADD R3, R0, 0x1800000 ;  /* 0x0180000000037836 */ /* 0x000fca0000000000 */
[----:B------:R-:W-:-:S04]  /*0140*/  LOP3.LUT R3, R3, 0x7f800000, RZ, 0xc0, !PT ;  /* 0x7f80000003037812 */ /* 0x000fc800078ec0ff */
[----:B------:R-:W-:Y:S01]  /*0150*/  ISETP.GT.U32.AND P0, PT, R3, 0x1ffffff, PT ;  /* 0x01ffffff0300780c */ /* 0x000fe20003f04070 */
[----:B-1----:R-:W-:-:S12]  /*0160*/  IMAD R3, R8, UR6, RZ ;  /* 0x0000000608037c24 */ /* 0x002fd8000f8e02ff */
[----:B0-----:R-:W-:Y:S05]  /*0170*/  @P0 BRA `(.L_x_0) ;  /* 0x00000000000c0947 */ /* 0x001fea0003800000 */
[----:B------:R-:W-:-:S07]  /*0180*/  MOV R4, 0x1a0 ;  /* 0x000001a000047802 */ /* 0x000fce0000000f00 */
[----:B-----5:R-:W-:Y:S05]  /*0190*/  CALL.REL.NOINC `($__internal_0_$__cuda_sm20_rcp_rn_f32_slowpath) ;  /* 0x00000000007c7944 */ /* 0x020fea0003c00000 */
[----:B------:R-:W-:Y:S05]  /*01a0*/  BRA `(.L_x_1) ;  /* 0x0000000000107947 */ /* 0x000fea0003800000 */
.L_x_0:
[----:B------:R-:W0:Y:S02]  /*01b0*/  MUFU.RCP R5, R0 ;  /* 0x0000000000057308 */ /* 0x000e240000001000 */
[----:B0-----:R-:W-:-:S04]  /*01c0*/  FFMA R4, R0, R5, -1 ;  /* 0xbf80000000047423 */ /* 0x001fc80000000005 */
[----:B------:R-:W-:-:S04]  /*01d0*/  FADD.FTZ R4, -R4, -RZ ;  /* 0x800000ff04047221 */ /* 0x000fc80000010100 */
[----:B------:R-:W-:-:S07]  /*01e0*/  FFMA R14, R5, R4, R5 ;  /* 0x00000004050e7223 */ /* 0x000fce0000000005 */
.L_x_1:
[----:B------:R-:W0:Y:S01]  /*01f0*/  LDC R0, c[0x0][0x388] ;  /* 0x0000e200ff007b82 */ /* 0x000e220000000800 */
[----:B------:R-:W1:Y:S01]  /*0200*/  LDCU UR7, c[0x0][0x390] ;  /* 0x00007200ff0777ac */ /* 0x000e620008000800 */
[----:B------:R-:W2:Y:S06]  /*0210*/  LDCU UR6, c[0x0][0x38c] ;  /* 0x00007180ff0677ac */ /* 0x000eac0008000800 */
[----:B------:R-:W3:Y:S01]  /*0220*/  LDC.64 R4, c[0x0][0x3a0] ;  /* 0x0000e800ff047b82 */ /* 0x000ee20000000a00 */
[----:B012--5:R-:W-:-:S07]  /*0230*/  IADD3 R7, PT, PT, R7, -0x1, R0 ;  /* 0xffffffff07077810 */ /* 0x027fce0007ffe000 */
.L_x_2:
[C---:B------:R-:W-:Y:S01]  /*0240*/  ISETP.GE.AND P0, PT, R6.reuse, R7, PT ;  /* 0x000000070600720c */ /* 0x040fe20003f06270 */
[----:B------:R-:W-:-:S12]  /*0250*/  IMAD R19, R6, UR6, R2 ;  /* 0x0000000606137c24 */ /* 0x000fd8000f8e0202 */
[----:B0-----:R-:W0:Y:S01]  /*0260*/  @P0 LDC R9, c[0x0][0x388] ;  /* 0x0000e200ff090b82 */ /* 0x001e220000000800 */
[----:B------:R-:W-:-:S07]  /*0270*/  @P0 VIADD R13, R19, UR6 ;  /* 0x00000006130d0c36 */ /* 0x000fce0008000000 */
[----:B------:R-:W1:Y:S01]  /*0280*/  @P0 LDC.64 R10, c[0x0][0x380] ;  /* 0x0000e000ff0a0b82 */ /* 0x000e620000000a00 */
[----:B0-----:R-:W-:-:S04]  /*0290*/  @P0 IADD3 R0, PT, PT, R6, 0x1, -R9 ;  /* 0x0000000106000810 */ /* 0x001fc80007ffe809 */
[----:B------:R-:W-:-:S05]  /*02a0*/  @P0 VIMNMX R9, PT, PT, RZ, R0, !PT ;  /* 0x00000000ff090248 */ /* 0x000fca0007fe0100 */
[----:B------:R-:W-:Y:S02]  /*02b0*/  @P0 IMAD R15, R9, UR6, R2 ;  /* 0x00000006090f0c24 */ /* 0x000fe4000f8e0202 */
[----:B-1----:R-:W-:-:S04]  /*02c0*/  @P0 IMAD.WIDE R8, R13, 0x4, R10 ;  /* 0x000000040d080825 */ /* 0x002fc800078e020a */
[----:B------:R-:W-:Y:S02]  /*02d0*/  @P0 IMAD.WIDE.U32 R10, R15, 0x4, R10 ;  /* 0x000000040f0a0825 */ /* 0x000fe400078e000a */
[----:B------:R-:W2:Y:S04]  /*02e0*/  @P0 LDG.E.CONSTANT R8, desc[UR4][R8.64] ;  /* 0x0000000408080981 */ /* 0x000ea8000c1e9900 */
[----:B------:R-:W2:Y:S01]  /*02f0*/  @P0 LDG.E.CONSTANT R11, desc[UR4][R10.64] ;  /* 0x000000040a0b0981 */ /* 0x000ea2000c1e9900 */
[----:B------:R-:W-:Y:S02]  /*0300*/  IMAD.MOV.U32 R15, RZ, RZ, 0x7fffffff ;  /* 0x7fffffffff0f7424 */ /* 0x000fe400078e00ff */
[----:B---3--:R-:W-:-:S04]  /*0310*/  IMAD.WIDE R12, R19, 0x4, R4 ;  /* 0x00000004130c7825 */ /* 0x008fc800078e0204 */
[----:B------:R-:W-:Y:S02]  /*0320*/  IMAD.IADD R6, R3, 0x1, R6 ;  /* 0x0000000103067824 */ /* 0x000fe400078e0206 */
[----:B--2---:R-:W-:-:S04]  /*0330*/  @P0 FADD R17, R8, -R11 ;  /* 0x8000000b08110221 */ /* 0x004fc80000000000 */
[----:B------:R-:W-:Y:S01]  /*0340*/  @P0 FMUL R15, R17, R14 ;  /* 0x0000000e110f0220 */ /* 0x000fe20000400000 */
[----:B------:R-:W-:-:S04]  /*0350*/  ISETP.GE.AND P0, PT, R6, UR7, PT ;  /* 0x0000000706007c0c */ /* 0x000fc8000bf06270 */
[----:B------:R0:W-:Y:S09]  /*0360*/  STG.E desc[UR4][R12.64], R15 ;  /* 0x0000000f0c007986 */ /* 0x0001f2000c101904 */
[----:B------:R-:W-:Y:S05]  /*0370*/  @!P0 BRA `(.L_x_2) ;  /* 0xfffffffc00b08947 */ /* 0x000fea000383ffff */
[----:B------:R-:W-:Y:S05]  /*0380*/  EXIT ;  /* 0x000000000000794d */ /* 0x000fea0003800000 */
        .weak           $__internal_0_$__cuda_sm20_rcp_rn_f32_slowpath
        .type           $__internal_0_$__cuda_sm20_rcp_rn_f32_slowpath,@function
        .size           $__internal_0_$__cuda_sm20_rcp_rn_f32_slowpath,(.L_x_26 - $__internal_0_$__cuda_sm20_rcp_rn_f32_slowpath)
$__internal_0_$__cuda_sm20_rcp_rn_f32_slowpath:
[----:B------:R-:W-:-:S05]  /*0390*/  IMAD.SHL.U32 R5, R0, 0x2, RZ ;  /* 0x0000000200057824 */ /* 0x000fca00078e00ff */
[----:B------:R-:W-:-:S04]  /*03a0*/  SHF.R.U32.HI R5, RZ, 0x18, R5 ;  /* 0x00000018ff057819 */ /* 0x000fc80000011605 */
[----:B------:R-:W-:-:S13]  /*03b0*/  ISETP.NE.U32.AND P0, PT, R5, RZ, PT ;  /* 0x000000ff0500720c */ /* 0x000fda0003f05070 */
[----:B------:R-:W-:Y:S05]  /*03c0*/  @P0 BRA `(.L_x_3) ;  /* 0x00000000002c0947 */ /* 0x000fea0003800000 */
[----:B------:R-:W-:-:S04]  /*03d0*/  SHF.L.U32 R5, R0, 0x1, RZ ;  /* 0x0000000100057819 */ /* 0x000fc800000006ff */
[----:B------:R-:W-:-:S13]  /*03e0*/  ISETP.NE.AND P0, PT, R5, RZ, PT ;  /* 0x000000ff0500720c */ /* 0x000fda0003f05270 */
[----:B------:R0:W1:Y:S01]  /*03f0*/  @!P0 MUFU.RCP R5, R0 ;  /* 0x0000000000058308 */ /* 0x0000620000001000 */
[----:B------:R-:W-:Y:S05]  /*0400*/  @!P0 BRA `(.L_x_4) ;  /* 0x0000000000a48947 */ /* 0x000fea0003800000 */
[----:B------:R-:W-:-:S04]  /*0410*/  FFMA R8, R0, 1.84467440737095516160e+19, RZ ;  /* 0x5f80000000087823 */ /* 0x000fc800000000ff */
[----:B-1----:R-:W0:Y:S02]  /*0420*/  MUFU.RCP R5, R8 ;  /* 0x0000000800057308 */ /* 0x002e240000001000 */
[----:B0-----:R-:W-:-:S04]  /*0430*/  FFMA R0, R8, R5, -1 ;  /* 0xbf80000008007423 */ /* 0x001fc80000000005 */
[----:B------:R-:W-:-:S04]  /*0440*/  FADD.FTZ R0, -R0, -RZ ;  /* 0x800000ff00007221 */ /* 0x000fc80000010100 */
[----:B------:R-:W-:-:S04]  /*0450*/  FFMA R0, R5, R0, R5 ;  /* 0x0000000005007223 */ /* 0x000fc80000000005 */
[----:B------:R-:W-:Y:S01]  /*0460*/  FFMA R5, R0, 1.84467440737095516160e+19, RZ ;  /* 0x5f80000000057823 */ /* 0x000fe200000000ff */
[----:B------:R-:W-:Y:S06]  /*0470*/  BRA `(.L_x_4) ;  /* 0x0000000000887947 */ /* 0x000fec0003800000 */
.L_x_3:
[----:B------:R-:W-:-:S05]  /*0480*/  VIADD R8, R5, 0xffffff03 ;  /* 0xffffff0305087836 */ /* 0x000fca0000000000 */
[----:B------:R-:W-:-:S13]  /*0490*/  ISETP.GT.U32.AND P0, PT, R8, 0x1, PT ;  /* 0x000000010800780c */ /* 0x000fda0003f04070 */
[----:B------:R-:W-:Y:S05]  /*04a0*/  @P0 BRA `(.L_x_5) ;  /* 0x0000000000780947 */ /* 0x000fea0003800000 */
[----:B------:R-:W-:Y:S01]  /*04b0*/  LOP3.LUT R9, R0, 0x7fffff, RZ, 0xc0, !PT ;  /* 0x007fffff00097812 */ /* 0x000fe200078ec0ff */
[----:B------:R-:W-:-:S03]  /*04c0*/  IMAD.MOV.U32 R13, RZ, RZ, 0x3 ;  /* 0x00000003ff0d7424 */ /* 0x000fc600078e00ff */
[----:B------:R-:W-:Y:S02]  /*04d0*/  LOP3.LUT R9, R9, 0x3f800000, RZ, 0xfc, !PT ;  /* 0x3f80000009097812 */ /* 0x000fe400078efcff */
[----:B------:R-:W-:Y:S02]  /*04e0*/  SHF.L.U32 R14, R13, R8, RZ ;  /* 0x000000080d0e7219 */ /* 0x000fe400000006ff */
[----:B------:R-:W0:Y:S02]  /*04f0*/  MUFU.RCP R10, R9 ;  /* 0x00000009000a7308 */ /* 0x000e240000001000 */
[----:B0-----:R-:W-:-:S04]  /*0500*/  FFMA R11, R9, R10, -1 ;  /* 0xbf800000090b7423 */ /* 0x001fc8000000000a */
[----:B------:R-:W-:-:S04]  /*0510*/  FADD.FTZ R11, -R11, -RZ ;  /* 0x800000ff0b0b7221 */ /* 0x000fc80000010100 */
[CCC-:B------:R-:W-:Y:S01]  /*0520*/  FFMA.RM R12, R10.reuse, R11.reuse, R10.reuse ;  /* 0x0000000b0a0c7223 */ /* 0x1c0fe2000000400a */
[----:B------:R-:W-:-:S04]  /*0530*/  FFMA.RP R11, R10, R11, R10 ;  /* 0x0000000b0a0b7223 */ /* 0x000fc8000000800a */
[C---:B------:R-:W-:Y:S02]  /*0540*/  LOP3.LUT R10, R12.reuse, 0x7fffff, RZ, 0xc0, !PT ;  /* 0x007fffff0c0a7812 */ /* 0x040fe400078ec0ff */
[----:B------:R-:W-:Y:S02]  /*0550*/  FSETP.NEU.FTZ.AND P0, PT, R12, R11, PT ;  /* 0x0000000b0c00720b */ /* 0x000fe40003f1d000 */
[----:B------:R-:W-:Y:S02]  /*0560*/  LOP3.LUT R11, R10, 0x800000, RZ, 0xfc, !PT ;  /* 0x008000000a0b7812 */ /* 0x000fe400078efcff */
[----:B------:R-:W-:Y:S02]  /*0570*/  SEL R10, RZ, 0xffffffff, !P0 ;  /* 0xffffffffff0a7807 */ /* 0x000fe40004000000 */
[----:B------:R-:W-:-:S03]  /*0580*/  LOP3.LUT R9, R14, R11, RZ, 0xc0, !PT ;  /* 0x0000000b0e097212 */ /* 0x000fc600078ec0ff */
[----:B------:R-:W-:Y:S01]  /*0590*/  IMAD.MOV R10, RZ, RZ, -R10 ;  /* 0x000000ffff0a7224 */ /* 0x000fe200078e0a0a */
[----:B------:R-:W-:-:S04]  /*05a0*/  SHF.R.U32.HI R9, RZ, R8, R9 ;  /* 0x00000008ff097219 */ /* 0x000fc80000011609 */
[----:B------:R-:W-:Y:S02]  /*05b0*/  LOP3.LUT P1, RZ, R10, R8, R11, 0xf8, !PT ;  /* 0x000000080aff7212 */ /* 0x000fe4000782f80b */
[C---:B------:R-:W-:Y:S02]  /*05c0*/  LOP3.LUT P0, RZ, R9.reuse, 0x1, RZ, 0xc0, !PT ;  /* 0x0000000109ff7812 */ /* 0x040fe4000780c0ff */
[----:B------:R-:W-:-:S04]  /*05d0*/  LOP3.LUT P2, RZ, R9, 0x2, RZ, 0xc0, !PT ;  /* 0x0000000209ff7812 */ /* 0x000fc8000784c0ff */
[----:B------:R-:W-:Y:S02]  /*05e0*/  PLOP3.LUT P0, PT, P0, P1, P2, 0xe0, 0x0 ;  /* 0x000000000000781c */ /* 0x000fe40000703c20 */
[----:B------:R-:W-:Y:S02]  /*05f0*/  LOP3.LUT P1, RZ, R0, 0x7fffff, RZ, 0xc0, !PT ;  /* 0x007fffff00ff7812 */ /* 0x000fe4000782c0ff */
[----:B------:R-:W-:-:S04]  /*0600*/  SEL R8, RZ, 0x1, !P0 ;  /* 0x00000001ff087807 */ /* 0x000fc80004000000 */
[----:B------:R-:W-:-:S04]  /*0610*/  IADD3 R8, PT, PT, -R8, RZ, RZ ;  /* 0x000000ff08087210 */ /* 0x000fc80007ffe1ff */
[----:B------:R-:W-:Y:S01]  /*0620*/  ISETP.GE.AND P0, PT, R8, RZ, PT ;  /* 0x000000ff0800720c */ /* 0x000fe20003f06270 */
[----:B------:R-:W-:-:S05]  /*0630*/  VIADD R8, R5, 0xffffff04 ;  /* 0xffffff0405087836 */ /* 0x000fca0000000000 */
[----:B------:R-:W-:-:S07]  /*0640*/  SHF.R.U32.HI R5, RZ, R8, R11 ;  /* 0x00000008ff057219 */ /* 0x000fce000001160b */
[----:B------:R-:W-:-:S04]  /*0650*/  @!P0 VIADD R5, R5, 0x1 ;  /* 0x0000000105058836 */ /* 0x000fc80000000000 */
[----:B------:R-:W-:-:S05]  /*0660*/  @!P1 IMAD.SHL.U32 R5, R5, 0x2, RZ ;  /* 0x0000000205059824 */ /* 0x000fca00078e00ff */
[----:B------:R-:W-:Y:S01]  /*0670*/  LOP3.LUT R5, R5, 0x80000000, R0, 0xf8, !PT ;  /* 0x8000000005057812 */ /* 0x000fe200078ef800 */
[----:B------:R-:W-:Y:S06]  /*0680*/  BRA `(.L_x_4) ;  /* 0x0000000000047947 */ /* 0x000fec0003800000 */
.L_x_5:
[----:B------:R2:W3:Y:S02]  /*0690*/  MUFU.RCP R5, R0 ;  /* 0x0000000000057308 */ /* 0x0004e40000001000 */
.L_x_4:
[----:B-1-3--:R-:W-:Y:S01]  /*06a0*/  MOV R14, R5 ;  /* 0x00000005000e7202 */ /* 0x00afe20000000f00 */
[----:B------:R-:W-:-:S04]  /*06b0*/  IMAD.MOV.U32 R5, RZ, RZ, 0x0 ;  /* 0x00000000ff057424 */ /* 0x000fc800078e00ff */
[----:B0-2---:R-:W-:Y:S05]  /*06c0*/  RET.REL.NODEC R4 `(qstick_many_series_one_param_f32) ;  /* 0xfffffff8044c7950 */ /* 0x005fea0003c3ffff */
.L_x_6:
[----:B------:R-:W-:-:S00]  /*06d0*/  BRA `(.L_x_6) ;  /* 0xfffffffc00fc7947 */ /* 0x000fc0000383ffff */
[----:B------:R-:W-:-:S00]  /*06e0*/  NOP ;  /* 0x0000000000007918 */ /* 0x000fc00000000000 */
        /* <DEDUP_REMOVED lines=9> */
.L_x_26:


//--------------------- .text.qstick_batch_prefix_tiled_f32_tile256 --------------------------
	.section	.text.qstick_batch_prefix_tiled_f32_tile256,"ax",@progbits
	.align	128
        .global         qstick_batch_prefix_tiled_f32_tile256
        .type           qstick_batch_prefix_tiled_f32_tile256,@function
        .size           qstick_batch_prefix_tiled_f32_tile256,(.L_x_27 - qstick_batch_prefix_tiled_f32_tile256)
        .other          qstick_batch_prefix_tiled_f32_tile256,@"STO_CUDA_ENTRY STV_DEFAULT"
qstick_batch_prefix_tiled_f32_tile256:
.text.qstick_batch_prefix_tiled_f32_tile256:
[----:B------:R-:W-:Y:S01]  /*0000*/  LDC R1, c[0x0][0x37c] ;  /* 0x0000df00ff017b82 */ /* 0x000fe20000000800 */
[----:B------:R-:W0:Y:S01]  /*0010*/  S2R R2, SR_CTAID.Y ;  /* 0x0000000000027919 */ /* 0x000e220000002600 */
[----:B------:R-:W0:Y:S02]  /*0020*/  LDCU UR4, c[0x0][0x398] ;  /* 0x00007300ff0477ac */ /* 0x000e240008000800 */
[----:B0-----:R-:W-:-:S13]  /*0030*/  ISETP.GE.AND P0, PT, R2, UR4, PT ;  /* 0x0000000402007c0c */ /* 0x001fda000bf06270 */
[----:B------:R-:W-:Y:S05]  /*0040*/  @P0 EXIT ;  /* 0x000000000000094d */ /* 0x000fea0003800000 */
[----:B------:R-:W0:Y:S01]  /*0050*/  LDC.64 R4, c[0x0][0x390] ;  /* 0x0000e400ff047b82 */ /* 0x000e220000000a00 */
[----:B------:R-:W1:Y:S01]  /*0060*/  LDCU.64 UR4, c[0x0][0x358] ;  /* 0x00006b00ff0477ac */ /* 0x000e620008000a00 */
[----:B0-----:R-:W-:-:S05]  /*0070*/  IMAD.WIDE.U32 R4, R2, 0x4, R4 ;  /* 0x0000000402047825 */ /* 0x001fca00078e0004 */
[----:B-1----:R-:W2:Y:S02]  /*0080*/  LDG.E.CONSTANT R0, desc[UR4][R4.64] ;  /* 0x0000000404007981 */ /* 0x002ea4000c1e9900 */
[----:B--2---:R-:W-:-:S13]  /*0090*/  ISETP.GE.AND P0, PT, R0, 0x1, PT ;  /* 0x000000010000780c */ /* 0x004fda0003f06270 */
[----:B------:R-:W-:Y:S05]  /*00a0*/  @!P0 EXIT ;  /* 0x000000000000894d */ /* 0x000fea0003800000 */
[----:B------:R-:W0:Y:S01]  /*00b0*/  S2R R3, SR_CTAID.X ;  /* 0x0000000000037919 */ /* 0x000e220000002500 */
[----:B------:R-:W1:Y:S01]  /*00c0*/  LDCU UR6, c[0x0][0x388] ;  /* 0x00007100ff0677ac */ /* 0x000e620008000800 */
[----:B------:R-:W0:Y:S02]  /*00d0*/  S2R R4, SR_TID.X ;  /* 0x0000000000047919 */ /* 0x000e240000002100 */
[----:B0-----:R-:W-:-:S05]  /*00e0*/  IMAD R3, R3, 0x100, R4 ;  /* 0x0000010003037824 */ /* 0x001fca00078e0204 */
[----:B-1----:R-:W-:-:S13]  /*00f0*/  ISETP.GE.AND P0, PT, R3, UR6, PT ;  /* 0x0000000603007c0c */ /* 0x002fda000bf06270 */
[----:B------:R-:W-:Y:S05]  /*0100*/  @P0 EXIT ;  /* 0x000000000000094d */ /* 0x000fea0003800000 */
[----:B------:R-:W0:Y:S02]  /*0110*/  LDC R5, c[0x0][0x38c] ;  /* 0x0000e300ff057b82 */ /* 0x000e240000000800 */
[----:B0-----:R-:W-:-:S04]  /*0120*/  IADD3 R4, PT, PT, R0, -0x1, R5 ;  /* 0xffffffff00047810 */ /* 0x001fc80007ffe005 */
[----:B------:R-:W-:-:S13]  /*0130*/  ISETP.GE.AND P0, PT, R3, R4, PT ;  /* 0x000000040300720c */ /* 0x000fda0003f06270 */
[----:B------:R-:W0:Y:S01]  /*0140*/  @!P0 LDC.64 R4, c[0x0][0x3a0] ;  /* 0x0000e800ff048b82 */ /* 0x000e220000000a00 */
[----:B------:R-:W-:Y:S02]  /*0150*/  @!P0 IMAD R7, R2, UR6, R3 ;  /* 0x0000000602078c24 */ /* 0x000fe4000f8e0203 */
[----:B------:R-:W-:Y:S02]  /*0160*/  @!P0 IMAD.MOV.U32 R9, RZ, RZ, 0x7fffffff ;  /* 0x7fffffffff098424 */ /* 0x000fe400078e00ff */
[----:B0-----:R-:W-:-:S05]  /*0170*/  @!P0 IMAD.WIDE R4, R7, 0x4, R4 ;  /* 0x0000000407048825 */ /* 0x001fca00078e0204 */
[----:B------:R0:W-:Y:S01]  /*0180*/  @!P0 STG.E desc[UR4][R4.64], R9 ;  /* 0x0000000904008986 */ /* 0x0001e2000c101904 */
[----:B------:R-:W-:Y:S05]  /*0190*/  @!P0 EXIT ;  /* 0x000000000000894d */ /* 0x000fea0003800000 */
[----:B0-----:R-:W0:Y:S01]  /*01a0*/  LDC.64 R8, c[0x0][0x380] ;  /* 0x0000e000ff087b82 */ /* 0x001e220000000a00 */
[----:B------:R-:W-:-:S04]  /*01b0*/  IADD3 R4, PT, PT, R3, 0x1, -R0 ;  /* 0x0000000103047810 */ /* 0x000fc80007ffe800 */
[----:B------:R-:W-:Y:S01]  /*01c0*/  VIMNMX R5, PT, PT, RZ, R4, !PT ;  /* 0x00000004ff057248 */ /* 0x000fe20007fe0100 */
[----:B0-----:R-:W-:-:S04]  /*01d0*/  IMAD.WIDE R6, R3, 0x4, R8 ;  /* 0x0000000403067825 */ /* 0x001fc800078e0208 */
[----:B------:R-:W-:Y:S01]  /*01e0*/  IMAD.WIDE.U32 R8, R5, 0x4, R8 ;  /* 0x0000000405087825 */ /* 0x000fe200078e0008 */
[----:B------:R-:W2:Y:S05]  /*01f0*/  LDG.E.CONSTANT R4, desc[UR4][R6.64+0x4] ;  /* 0x0000040406047981 */ /* 0x000eaa000c1e9900 */
[----:B------:R-:W2:Y:S01]  /*0200*/  LDG.E.CONSTANT R9, desc[UR4][R8.64] ;  /* 0x0000000408097981 */ /* 0x000ea2000c1e9900 */
[----:B------:R-:W-:-:S05]  /*0210*/  I2FP.F32.U32 R0, R0 ;  /* 0x0000000000007245 */ /* 0x000fca0000201000 */
[----:B------:R-:W-:-:S05]  /*0220*/  VIADD R5, R0, 0x1800000 ;  /* 0x0180000000057836 */ /* 0x000fca0000000000 */
[----:B------:R-:W-:-:S04]  /*0230*/  LOP3.LUT R5, R5, 0x7f800000, RZ, 0xc0, !PT ;  /* 0x7f80000005057812 */ /* 0x000fc800078ec0ff */
[----:B------:R-:W-:Y:S01]  /*0240*/  ISETP.GT.U32.AND P0, PT, R5, 0x1ffffff, PT ;  /* 0x01ffffff0500780c */ /* 0x000fe20003f04070 */
[----:B--2---:R-:W-:-:S12]  /*0250*/  FADD R4, R4, -R9 ;  /* 0x8000000904047221 */ /* 0x004fd80000000000 */
[----:B------:R-:W-:Y:S05]  /*0260*/  @P0 BRA `(.L_x_7) ;  /* 0x00000000000c0947 */ /* 0x000fea0003800000 */
[----:B------:R-:W-:-:S07]  /*0270*/  MOV R6, 0x290 ;  /* 0x0000029000067802 */ /* 0x000fce0000000f00 */
[----:B------:R-:W-:Y:S05]  /*0280*/  CALL.REL.NOINC `($__internal_1_$__cuda_sm20_rcp_rn_f32_slowpath) ;  /* 0x0000000000307944 */ /* 0x000fea0003c00000 */
[----:B------:R-:W-:Y:S05]  /*0290*/  BRA `(.L_x_8) ;  /* 0x0000000000107947 */ /* 0x000fea0003800000 */
.L_x_7:
[----:B------:R-:W0:Y:S02]  /*02a0*/  MUFU.RCP R5, R0 ;  /* 0x0000000000057308 */ /* 0x000e240000001000 */
[----:B0-----:R-:W-:-:S04]  /*02b0*/  FFMA R6, R0, R5, -1 ;  /* 0xbf80000000067423 */ /* 0x001fc80000000005 */
[----:B------:R-:W-:-:S04]  /*02c0*/  FADD.FTZ R6, -R6, -RZ ;  /* 0x800000ff06067221 */ /* 0x000fc80000010100 */
[----:B------:R-:W-:-:S07]  /*02d0*/  FFMA R5, R5, R6, R5 ;  /* 0x0000000605057223 */ /* 0x000fce0000000005 */
.L_x_8:
[----:B------:R-:W0:Y:S01]  /*02e0*/  LDC.64 R6, c[0x0][0x3a0] ;  /* 0x0000e800ff067b82 */ /* 0x000e220000000a00 */
[----:B------:R-:W1:Y:S01]  /*02f0*/  LDCU UR6, c[0x0][0x388] ;  /* 0x00007100ff0677ac */ /* 0x000e620008000800 */
[----:B------:R-:W-:Y:S01]  /*0300*/  FMUL R5, R4, R5 ;  /* 0x0000000504057220 */ /* 0x000fe20000400000 */
[----:B-1----:R-:W-:-:S04]  /*0310*/  IMAD R3, R2, UR6, R3 ;  /* 0x0000000602037c24 */ /* 0x002fc8000f8e0203 */
[----:B0-----:R-:W-:-:S05]  /*0320*/  IMAD.WIDE R6, R3, 0x4, R6 ;  /* 0x0000000403067825 */ /* 0x001fca00078e0206 */
[----:B------:R-:W-:Y:S01]  /*0330*/  STG.E desc[UR4][R6.64], R5 ;  /* 0x0000000506007986 */ /* 0x000fe2000c101904 */
[----:B------:R-:W-:Y:S05]  /*0340*/  EXIT ;  /* 0x000000000000794d */ /* 0x000fea0003800000 */
        .weak           $__internal_1_$__cuda_sm20_rcp_rn_f32_slowpath
        .type           $__internal_1_$__cuda_sm20_rcp_rn_f32_slowpath,@function
        .size           $__internal_1_$__cuda_sm20_rcp_rn_f32_slowpath,(.L_x_27 - $__internal_1_$__cuda_sm20_rcp_rn_f32_slowpath)
$__internal_1_$__cuda_sm20_rcp_rn_f32_slowpath:
[----:B------:R-:W-:-:S05]  /*0350*/  IMAD.SHL.U32 R5, R0, 0x2, RZ ;  /* 0x0000000200057824 */ /* 0x000fca00078e00ff */
[----:B------:R-:W-:-:S04]  /*0360*/  SHF.R.U32.HI R5, RZ, 0x18, R5 ;  /* 0x00000018ff057819 */ /* 0x000fc80000011605 */
[----:B------:R-:W-:-:S13]  /*0370*/  ISETP.NE.U32.AND P0, PT, R5, RZ, PT ;  /* 0x000000ff0500720c */ /* 0x000fda0003f05070 */
[----:B------:R-:W-:Y:S05]  /*0380*/  @P0 BRA `(.L_x_9) ;  /* 0x00000000002c0947 */ /* 0x000fea0003800000 */
[----:B------:R-:W-:-:S05]  /*0390*/  IMAD.SHL.U32 R5, R0, 0x2, RZ ;  /* 0x0000000200057824 */ /* 0x000fca00078e00ff */
[----:B------:R-:W-:-:S13]  /*03a0*/  ISETP.NE.AND P0, PT, R5, RZ, PT ;  /* 0x000000ff0500720c */ /* 0x000fda0003f05270 */
[----:B------:R0:W1:Y:S01]  /*03b0*/  @!P0 MUFU.RCP R5, R0 ;  /* 0x0000000000058308 */ /* 0x0000620000001000 */
[----:B------:R-:W-:Y:S05]  /*03c0*/  @!P0 BRA `(.L_x_10) ;  /* 0x0000000000a48947 */ /* 0x000fea0003800000 */
[----:B------:R-:W-:-:S04]  /*03d0*/  FFMA R7, R0, 1.84467440737095516160e+19, RZ ;  /* 0x5f80000000077823 */ /* 0x000fc800000000ff */
[----:B0-----:R-:W1:Y:S02]  /*03e0*/  MUFU.RCP R0, R7 ;  /* 0x0000000700007308 */ /* 0x001e640000001000 */
[----:B-1----:R-:W-:-:S04]  /*03f0*/  FFMA R5, R7, R0, -1 ;  /* 0xbf80000007057423 */ /* 0x002fc80000000000 */
[----:B------:R-:W-:-:S04]  /*0400*/  FADD.FTZ R5, -R5, -RZ ;  /* 0x800000ff05057221 */ /* 0x000fc80000010100 */
[----:B------:R-:W-:-:S04]  /*0410*/  FFMA R0, R0, R5, R0 ;  /* 0x0000000500007223 */ /* 0x000fc80000000000 */
[----:B------:R-:W-:Y:S01]  /*0420*/  FFMA R5, R0, 1.84467440737095516160e+19, RZ ;  /* 0x5f80000000057823 */ /* 0x000fe200000000ff */
[----:B------:R-:W-:Y:S06]  /*0430*/  BRA `(.L_x_10) ;  /* 0x0000000000887947 */ /* 0x000fec0003800000 */
.L_x_9:
[----:B------:R-:W-:-:S05]  /*0440*/  VIADD R7, R5, 0xffffff03 ;  /* 0xffffff0305077836 */ /* 0x000fca0000000000 */
[----:B------:R-:W-:-:S13]  /*0450*/  ISETP.GT.U32.AND P0, PT, R7, 0x1, PT ;  /* 0x000000010700780c */ /* 0x000fda0003f04070 */
[----:B------:R-:W-:Y:S05]  /*0460*/  @P0 BRA `(.L_x_11) ;  /* 0x0000000000780947 */ /* 0x000fea0003800000 */
[----:B------:R-:W-:Y:S01]  /*0470*/  LOP3.LUT R8, R0, 0x7fffff, RZ, 0xc0, !PT ;  /* 0x007fffff00087812 */ /* 0x000fe200078ec0ff */
[----:B------:R-:W-:Y:S02]  /*0480*/  HFMA2 R12, -RZ, RZ, 0, 1.78813934326171875e-07 ;  /* 0x00000003ff0c7431 */ /* 0x000fe400000001ff */
[----:B------:R-:W-:Y:S01]  /*0490*/  VIADD R5, R5, 0xffffff04 ;  /* 0xffffff0405057836 */ /* 0x000fe20000000000 */
[----:B------:R-:W-:-:S04]  /*04a0*/  LOP3.LUT R8, R8, 0x3f800000, RZ, 0xfc, !PT ;  /* 0x3f80000008087812 */ /* 0x000fc800078efcff */
[----:B------:R-:W0:Y:S01]  /*04b0*/  MUFU.RCP R9, R8 ;  /* 0x0000000800097308 */ /* 0x000e220000001000 */
[----:B------:R-:W-:Y:S01]  /*04c0*/  SHF.L.U32 R13, R12, R7, RZ ;  /* 0x000000070c0d7219 */ /* 0x000fe200000006ff */
        /* <DEDUP_REMOVED lines=8> */
[----:B------:R-:W-:Y:S02]  /*0550*/  LOP3.LUT R8, R13, R10, RZ, 0xc0, !PT ;  /* 0x0000000a0d087212 */ /* 0x000fe400078ec0ff */
[----:B------:R-:W-:Y:S01]  /*0560*/  SHF.R.U32.HI R5, RZ, R5, R10 ;  /* 0x00000005ff057219 */ /* 0x000fe2000001160a */
[----:B------:R-:W-:Y:S01]  /*0570*/  IMAD.MOV R9, RZ, RZ, -R9 ;  /* 0x000000ffff097224 */ /* 0x000fe200078e0a09 */
[----:B------:R-:W-:-:S04]  /*0580*/  SHF.R.U32.HI R8, RZ, R7, R8 ;  /* 0x00000007ff087219 */ /* 0x000fc80000011608 */
[----:B------:R-:W-:Y:S02]  /*0590*/  LOP3.LUT P1, RZ, R9, R7, R10, 0xf8, !PT ;  /* 0x0000000709ff7212 */ /* 0x000fe4000782f80a */
[C---:B------:R-:W-:Y:S02]  /*05a0*/  LOP3.LUT P0, RZ, R8.reuse, 0x1, RZ, 0xc0, !PT ;  /* 0x0000000108ff7812 */ /* 0x040fe4000780c0ff */
[----:B------:R-:W-:-:S04]  /*05b0*/  LOP3.LUT P2, RZ, R8, 0x2, RZ, 0xc0, !PT ;  /* 0x0000000208ff7812 */ /* 0x000fc8000784c0ff */
[----:B------:R-:W-:Y:S02]  /*05c0*/  PLOP3.LUT P0, PT, P0, P1, P2, 0xe0, 0x0 ;  /* 0x000000000000781c */ /* 0x000fe40000703c20 */
[----:B------:R-:W-:Y:S02]  /*05d0*/  LOP3.LUT P1, RZ, R0, 0x7fffff, RZ, 0xc0, !PT ;  /* 0x007fffff00ff7812 */ /* 0x000fe4000782c0ff */
[----:B------:R-:W-:-:S05]  /*05e0*/  SEL R7, RZ, 0x1, !P0 ;  /* 0x00000001ff077807 */ /* 0x000fca0004000000 */
[----:B------:R-:W-:-:S05]  /*05f0*/  IMAD.MOV R7, RZ, RZ, -R7 ;  /* 0x000000ffff077224 */ /* 0x000fca00078e0a07 */
[----:B------:R-:W-:-:S13]  /*0600*/  ISETP.GE.AND P0, PT, R7, RZ, PT ;  /* 0x000000ff0700720c */ /* 0x000fda0003f06270 */
[----:B------:R-:W-:-:S05]  /*0610*/  @!P0 IADD3 R5, PT, PT, R5, 0x1, RZ ;  /* 0x0000000105058810 */ /* 0x000fca0007ffe0ff */
[----:B------:R-:W-:-:S05]  /*0620*/  @!P1 IMAD.SHL.U32 R5, R5, 0x2, RZ ;  /* 0x0000000205059824 */ /* 0x000fca00078e00ff */
[----:B------:R-:W-:Y:S01]  /*0630*/  LOP3.LUT R5, R5, 0x80000000, R0, 0xf8, !PT ;  /* 0x8000000005057812 */ /* 0x000fe200078ef800 */
[----:B------:R-:W-:Y:S06]  /*0640*/  BRA `(.L_x_10) ;  /* 0x0000000000047947 */ /* 0x000fec0003800000 */
.L_x_11:
[----:B------:R2:W3:Y:S02]  /*0650*/  MUFU.RCP R5, R0 ;  /* 0x0000000000057308 */ /* 0x0004e40000001000 */
.L_x_10:
[----:B------:R-:W-:-:S04]  /*0660*/  IMAD.MOV.U32 R7, RZ, RZ, 0x0 ;  /* 0x00000000ff077424 */ /* 0x000fc800078e00ff */
[----:B0123--:R-:W-:Y:S05]  /*0670*/  RET.REL.NODEC R6 `(qstick_batch_prefix_tiled_f32_tile256) ;  /* 0xfffffff806607950 */ /* 0x00ffea0003c3ffff */
.L_x_12:
        /* <DEDUP_REMOVED lines=16> */
.L_x_27:


//--------------------- .text.qstick_batch_prefix_tiled_f32_tile128 --------------------------
	.section	.text.qstick_batch_prefix_tiled_f32_tile128,"ax",@progbits
	.align	128
        .global         qstick_batch_prefix_tiled_f32_tile128
        .type           qstick_batch_prefix_tiled_f32_tile128,@function
        .size           qstick_batch_prefix_tiled_f32_tile128,(.L_x_28 - qstick_batch_prefix_tiled_f32_tile128)
        .other          qstick_batch_prefix_tiled_f32_tile128,@"STO_CUDA_ENTRY STV_DEFAULT"
qstick_batch_prefix_tiled_f32_tile128:
.text.qstick_batch_prefix_tiled_f32_tile128:
        /* <DEDUP_REMOVED lines=40> */
[----:B------:R-:W-:Y:S05]  /*0280*/  CALL.REL.NOINC `($__internal_2_$__cuda_sm20_rcp_rn_f32_slowpath) ;  /* 0x0000000000307944 */ /* 0x000fea0003c00000 */
[----:B------:R-:W-:Y:S05]  /*0290*/  BRA `(.L_x_14) ;  /* 0x0000000000107947 */ /* 0x000fea0003800000 */
.L_x_13:
[----:B------:R-:W0:Y:S02]  /*02a0*/  MUFU.RCP R5, R0 ;  /* 0x0000000000057308 */ /* 0x000e240000001000 */
[----:B0-----:R-:W-:-:S04]  /*02b0*/  FFMA R6, R0, R5, -1 ;  /* 0xbf80000000067423 */ /* 0x001fc80000000005 */
[----:B------:R-:W-:-:S04]  /*02c0*/  FADD.FTZ R6, -R6, -RZ ;  /* 0x800000ff06067221 */ /* 0x000fc80000010100 */
[----:B------:R-:W-:-:S07]  /*02d0*/  FFMA R5, R5, R6, R5 ;  /* 0x0000000605057223 */ /* 0x000fce0000000005 */
.L_x_14:
[----:B------:R-:W0:Y:S01]  /*02e0*/  LDC.64 R6, c[0x0][0x3a0] ;  /* 0x0000e800ff067b82 */ /* 0x000e220000000a00 */
[----:B------:R-:W1:Y:S01]  /*02f0*/  LDCU UR6, c[0x0][0x388] ;  /* 0x00007100ff0677ac */ /* 0x000e620008000800 */
[----:B------:R-:W-:Y:S01]  /*0300*/  FMUL R5, R4, R5 ;  /* 0x0000000504057220 */ /* 0x000fe20000400000 */
[----:B-1----:R-:W-:-:S04]  /*0310*/  IMAD R3, R2, UR6, R3 ;  /* 0x0000000602037c24 */ /* 0x002fc8000f8e0203 */
[----:B0-----:R-:W-:-:S05]  /*0320*/  IMAD.WIDE R6, R3, 0x4, R6 ;  /* 0x0000000403067825 */ /* 0x001fca00078e0206 */
[----:B------:R-:W-:Y:S01]  /*0330*/  STG.E desc[UR4][R6.64], R5 ;  /* 0x0000000506007986 */ /* 0x000fe2000c101904 */
[----:B------:R-:W-:Y:S05]  /*0340*/  EXIT ;  /* 0x000000000000794d */ /* 0x000fea0003800000 */
        .weak           $__internal_2_$__cuda_sm20_rcp_rn_f32_slowpath
        .type           $__internal_2_$__cuda_sm20_rcp_rn_f32_slowpath,@function
        .size           $__internal_2_$__cuda_sm20_rcp_rn_f32_slowpath,(.L_x_28 - $__internal_2_$__cuda_sm20_rcp_rn_f32_slowpath)
$__internal_2_$__cuda_sm20_rcp_rn_f32_slowpath:
        /* <DEDUP_REMOVED lines=15> */
.L_x_15:
        /* <DEDUP_REMOVED lines=33> */
.L_x_17:
[----:B------:R2:W3:Y:S02]  /*0650*/  MUFU.RCP R5, R0 ;  /* 0x0000000000057308 */ /* 0x0004e40000001000 */
.L_x_16:
[----:B------:R-:W-:-:S04]  /*0660*/  IMAD.MOV.U32 R7, RZ, RZ, 0x0 ;  /* 0x00000000ff077424 */ /* 0x000fc800078e00ff */
[----:B0123--:R-:W-:Y:S05]  /*0670*/  RET.REL.NODEC R6 `(qstick_batch_prefix_tiled_f32_tile128) ;  /* 0xfffffff806607950 */ /* 0x00ffea0003c3ffff */
.L_x_18:
        /* <DEDUP_REMOVED lines=16> */
.L_x_28:


//--------------------- .text.qstick_batch_prefix_f32 --------------------------
	.section	.text.qstick_batch_prefix_f32,"ax",@progbits
	.align	128
        .global         qstick_batch_prefix_f32
        .type           qstick_batch_prefix_f32,@function
        .size           qstick_batch_prefix_f32,(.L_x_29 - qstick_batch_prefix_f32)
        .other          qstick_batch_prefix_f32,@"STO_CUDA_ENTRY STV_DEFAULT"
qstick_batch_prefix_f32:
.text.qstick_batch_prefix_f32:
        /* <DEDUP_REMOVED lines=11> */
[----:B------:R-:W0:Y:S01]  /*00b0*/  S2R R7, SR_TID.X ;  /* 0x0000000000077919 */ /* 0x000e220000002100 */
[----:B------:R-:W0:Y:S01]  /*00c0*/  S2UR UR6, SR_CTAID.X ;  /* 0x00000000000679c3 */ /* 0x000e220000002500 */
[----:B------:R-:W1:Y:S07]  /*00d0*/  LDCU UR7, c[0x0][0x388] ;  /* 0x00007100ff0777ac */ /* 0x000e6e0008000800 */
[----:B------:R-:W0:Y:S02]  /*00e0*/  LDC R6, c[0x0][0x360] ;  /* 0x0000d800ff067b82 */ /* 0x000e240000000800 */
[----:B0-----:R-:W-:-:S05]  /*00f0*/  IMAD R7, R6, UR6, R7 ;  /* 0x0000000606077c24 */ /* 0x001fca000f8e0207 */
[----:B-1----:R-:W-:-:S13]  /*0100*/  ISETP.GE.AND P0, PT, R7, UR7, PT ;  /* 0x0000000707007c0c */ /* 0x002fda000bf06270 */
[----:B------:R-:W-:Y:S05]  /*0110*/  @P0 EXIT ;  /* 0x000000000000094d */ /* 0x000fea0003800000 */
[----:B------:R-:W-:Y:S01]  /*0120*/  I2FP.F32.U32 R0, R3 ;  /* 0x0000000300007245 */ /* 0x000fe20000201000 */
[----:B------:R-:W0:Y:S04]  /*0130*/  LDCU UR6, c[0x0][0x370] ;  /* 0x00006e00ff0677ac */ /* 0x000e280008000800 */
[----:B------:R-:W-:-:S05]  /*0140*/  VIADD R4, R0, 0x1800000 ;  /* 0x0180000000047836 */ /* 0x000fca0000000000 */
[----:B------:R-:W-:-:S04]  /*0150*/  LOP3.LUT R4, R4, 0x7f800000, RZ, 0xc0, !PT ;  /* 0x7f80000004047812 */ /* 0x000fc800078ec0ff */
[----:B------:R-:W-:Y:S01]  /*0160*/  ISETP.GT.U32.AND P0, PT, R4, 0x1ffffff, PT ;  /* 0x01ffffff0400780c */ /* 0x000fe20003f04070 */
[----:B0-----:R-:W-:-:S12]  /*0170*/  IMAD R6, R6, UR6, RZ ;  /* 0x0000000606067c24 */ /* 0x001fd8000f8e02ff */
[----:B------:R-:W-:Y:S05]  /*0180*/  @P0 BRA `(.L_x_19) ;  /* 0x00000000000c0947 */ /* 0x000fea0003800000 */
[----:B------:R-:W-:-:S07]  /*0190*/  MOV R4, 0x1b0 ;  /* 0x000001b000047802 */ /* 0x000fce0000000f00 */
[----:B------:R-:W-:Y:S05]  /*01a0*/  CALL.REL.NOINC `($__internal_3_$__cuda_sm20_rcp_rn_f32_slowpath) ;  /* 0x00000000006c7944 */ /* 0x000fea0003c00000 */
[----:B------:R-:W-:Y:S05]  /*01b0*/  BRA `(.L_x_20) ;  /* 0x0000000000107947 */ /* 0x000fea0003800000 */
.L_x_19:
[----:B------:R-:W0:Y:S02]  /*01c0*/  MUFU.RCP R5, R0 ;  /* 0x0000000000057308 */ /* 0x000e240000001000 */
[----:B0-----:R-:W-:-:S04]  /*01d0*/  FFMA R4, R0, R5, -1 ;  /* 0xbf80000000047423 */ /* 0x001fc80000000005 */
[----:B------:R-:W-:-:S04]  /*01e0*/  FADD.FTZ R4, -R4, -RZ ;  /* 0x800000ff04047221 */ /* 0x000fc80000010100 */
[----:B------:R-:W-:-:S07]  /*01f0*/  FFMA R14, R5, R4, R5 ;  /* 0x00000004050e7223 */ /* 0x000fce0000000005 */
.L_x_20:
[----:B------:R-:W0:Y:S01]  /*0200*/  LDC R0, c[0x0][0x38c] ;  /* 0x0000e300ff007b82 */ /* 0x000e220000000800 */
[----:B------:R-:W1:Y:S07]  /*0210*/  LDCU UR6, c[0x0][0x388] ;  /* 0x00007100ff0677ac */ /* 0x000e6e0008000800 */
[----:B------:R-:W2:Y:S01]  /*0220*/  LDC.64 R4, c[0x0][0x3a0] ;  /* 0x0000e800ff047b82 */ /* 0x000ea20000000a00 */
[----:B01----:R-:W-:-:S07]  /*0230*/  IADD3 R0, PT, PT, R3, -0x1, R0 ;  /* 0xffffffff03007810 */ /* 0x003fce0007ffe000 */
.L_x_21:
[----:B------:R-:W-:-:S13]  /*0240*/  ISETP.GE.AND P0, PT, R7, R0, PT ;  /* 0x000000000700720c */ /* 0x000fda0003f06270 */
[----:B0-----:R-:W0:Y:S01]  /*0250*/  @P0 LDC.64 R10, c[0x0][0x380] ;  /* 0x0000e000ff0a0b82 */ /* 0x001e220000000a00 */
[----:B------:R-:W-:-:S04]  /*0260*/  @P0 IADD3 R8, PT, PT, R7, 0x1, -R3 ;  /* 0x0000000107080810 */ /* 0x000fc80007ffe803 */
[----:B------:R-:W-:Y:S01]  /*0270*/  @P0 VIMNMX R13, PT, PT, RZ, R8, !PT ;  /* 0x00000008ff0d0248 */ /* 0x000fe20007fe0100 */
[----:B0-----:R-:W-:-:S04]  /*0280*/  @P0 IMAD.WIDE R8, R7, 0x4, R10 ;  /* 0x0000000407080825 */ /* 0x001fc800078e020a */
[----:B------:R-:W-:Y:S02]  /*0290*/  @P0 IMAD.WIDE.U32 R10, R13, 0x4, R10 ;  /* 0x000000040d0a0825 */ /* 0x000fe400078e000a */
[----:B------:R-:W3:Y:S04]  /*02a0*/  @P0 LDG.E.CONSTANT R8, desc[UR4][R8.64+0x4] ;  /* 0x0000040408080981 */ /* 0x000ee8000c1e9900 */
[----:B------:R-:W3:Y:S01]  /*02b0*/  @P0 LDG.E.CONSTANT R11, desc[UR4][R10.64] ;  /* 0x000000040a0b0981 */ /* 0x000ee2000c1e9900 */
[----:B------:R-:W-:Y:S02]  /*02c0*/  IMAD R13, R2, UR6, R7 ;  /* 0x00000006020d7c24 */ /* 0x000fe4000f8e0207 */
[----:B------:R-:W-:Y:S02]  /*02d0*/  IMAD.MOV.U32 R15, RZ, RZ, 0x7fffffff ;  /* 0x7fffffffff0f7424 */ /* 0x000fe400078e00ff */
[----:B--2---:R-:W-:-:S04]  /*02e0*/  IMAD.WIDE R12, R13, 0x4, R4 ;  /* 0x000000040d0c7825 */ /* 0x004fc800078e0204 */
[----:B------:R-:W-:Y:S02]  /*02f0*/  IMAD.IADD R7, R6, 0x1, R7 ;  /* 0x0000000106077824 */ /* 0x000fe400078e0207 */
[----:B---3--:R-:W-:-:S04]  /*0300*/  @P0 FADD R17, R8, -R11 ;  /* 0x8000000b08110221 */ /* 0x008fc80000000000 */
[----:B------:R-:W-:Y:S01]  /*0310*/  @P0 FMUL R15, R17, R14 ;  /* 0x0000000e110f0220 */ /* 0x000fe20000400000 */
[----:B------:R-:W-:-:S04]  /*0320*/  ISETP.GE.AND P0, PT, R7, UR6, PT ;  /* 0x0000000607007c0c */ /* 0x000fc8000bf06270 */
[----:B------:R0:W-:Y:S09]  /*0330*/  STG.E desc[UR4][R12.64], R15 ;  /* 0x0000000f0c007986 */ /* 0x0001f2000c101904 */
[----:B------:R-:W-:Y:S05]  /*0340*/  @!P0 BRA `(.L_x_21) ;  /* 0xfffffffc00bc8947 */ /* 0x000fea000383ffff */
[----:B------:R-:W-:Y:S05]  /*0350*/  EXIT ;  /* 0x000000000000794d */ /* 0x000fea0003800000 */
        .weak           $__internal_3_$__cuda_sm20_rcp_rn_f32_slowpath
        .type           $__internal_3_$__cuda_sm20_rcp_rn_f32_slowpath,@function
        .size           $__internal_3_$__cuda_sm20_rcp_rn_f32_slowpath,(.L_x_29 - $__internal_3_$__cuda_sm20_rcp_rn_f32_slowpath)
$__internal_3_$__cuda_sm20_rcp_rn_f32_slowpath:
[----:B------:R-:W-:-:S05]  /*0360*/  IMAD.SHL.U32 R5, R0, 0x2, RZ ;  /* 0x0000000200057824 */ /* 0x000fca00078e00ff */
[----:B------:R-:W-:-:S04]  /*0370*/  SHF.R.U32.HI R5, RZ, 0x18, R5 ;  /* 0x00000018ff057819 */ /* 0x000fc80000011605 */
[----:B------:R-:W-:-:S13]  /*0380*/  ISETP.NE.U32.AND P0, PT, R5, RZ, PT ;  /* 0x000000ff0500720c */ /* 0x000fda0003f05070 */
[----:B------:R-:W-:Y:S05]  /*0390*/  @P0 BRA `(.L_x_22) ;  /* 0x00000000002c0947 */ /* 0x000fea0003800000 */
[----:B------:R-:W-:-:S05]  /*03a0*/  IMAD.SHL.U32 R5, R0, 0x2, RZ ;  /* 0x0000000200057824 */ /* 0x000fca00078e00ff */
[----:B------:R-:W-:-:S13]  /*03b0*/  ISETP.NE.AND P0, PT, R5, RZ, PT ;  /* 0x000000ff0500720c */ /* 0x000fda0003f05270 */
[----:B------:R2:W3:Y:S01]  /*03c0*/  @!P0 MUFU.RCP R5, R0 ;  /* 0x0000000000058308 */ /* 0x0004e20000001000 */
[----:B------:R-:W-:Y:S05]  /*03d0*/  @!P0 BRA `(.L_x_23) ;  /* 0x0000000000a48947 */ /* 0x000fea0003800000 */
[----:B------:R-:W-:-:S04]  /*03e0*/  FFMA R8, R0, 1.84467440737095516160e+19, RZ ;  /* 0x5f80000000087823 */ /* 0x000fc800000000ff */
[----:B---3--:R-:W2:Y:S02]  /*03f0*/  MUFU.RCP R5, R8 ;  /* 0x0000000800057308 */ /* 0x008ea40000001000 */
[----:B--2---:R-:W-:-:S04]  /*0400*/  FFMA R0, R8, R5, -1 ;  /* 0xbf80000008007423 */ /* 0x004fc80000000005 */
[----:B------:R-:W-:-:S04]  /*0410*/  FADD.FTZ R0, -R0, -RZ ;  /* 0x800000ff00007221 */ /* 0x000fc80000010100 */
[----:B------:R-:W-:-:S04]  /*0420*/  FFMA R0, R5, R0, R5 ;  /* 0x0000000005007223 */ /* 0x000fc80000000005 */
[----:B------:R-:W-:Y:S01]  /*0430*/  FFMA R5, R0, 1.84467440737095516160e+19, RZ ;  /* 0x5f80000000057823 */ /* 0x000fe200000000ff */
[----:B------:R-:W-:Y:S06]  /*0440*/  BRA `(.L_x_23) ;  /* 0x0000000000887947 */ /* 0x000fec0003800000 */
.L_x_22:
        /* <DEDUP_REMOVED lines=17> */
[----:B------:R-:W-:-:S02]  /*0560*/  IADD3 R10, PT, PT, -R10, RZ, RZ ;  /* 0x000000ff0a0a7210 */ /* 0x000fc40007ffe1ff */
[-C--:B------:R-:W-:Y:S02]  /*0570*/  SHF.R.U32.HI R9, RZ, R8.reuse, R9 ;  /* 0x00000008ff097219 */ /* 0x080fe40000011609 */
[----:B------:R-:W-:Y:S02]  /*0580*/  LOP3.LUT P1, RZ, R10, R8, R11, 0xf8, !PT ;  /* 0x000000080aff7212 */ /* 0x000fe4000782f80b */
[C---:B------:R-:W-:Y:S02]  /*0590*/  LOP3.LUT P0, RZ, R9.reuse, 0x1, RZ, 0xc0, !PT ;  /* 0x0000000109ff7812 */ /* 0x040fe4000780c0ff */
[----:B------:R-:W-:-:S04]  /*05a0*/  LOP3.LUT P2, RZ, R9, 0x2, RZ, 0xc0, !PT ;  /* 0x0000000209ff7812 */ /* 0x000fc8000784c0ff */
[----:B------:R-:W-:Y:S02]  /*05b0*/  PLOP3.LUT P0, PT, P0, P1, P2, 0xe0, 0x0 ;  /* 0x000000000000781c */ /* 0x000fe40000703c20 */
[----:B------:R-:W-:Y:S02]  /*05c0*/  LOP3.LUT P1, RZ, R0, 0x7fffff, RZ, 0xc0, !PT ;  /* 0x007fffff00ff7812 */ /* 0x000fe4000782c0ff */
[----:B------:R-:W-:-:S05]  /*05d0*/  SEL R8, RZ, 0x1, !P0 ;  /* 0x00000001ff087807 */ /* 0x000fca0004000000 */
[----:B------:R-:W-:-:S05]  /*05e0*/  IMAD.MOV R8, RZ, RZ, -R8 ;  /* 0x000000ffff087224 */ /* 0x000fca00078e0a08 */
[----:B------:R-:W-:Y:S01]  /*05f0*/  ISETP.GE.AND P0, PT, R8, RZ, PT ;  /* 0x000000ff0800720c */ /* 0x000fe20003f06270 */
[----:B------:R-:W-:-:S05]  /*0600*/  VIADD R8, R5, 0xffffff04 ;  /* 0xffffff0405087836 */ /* 0x000fca0000000000 */
[----:B------:R-:W-:-:S07]  /*0610*/  SHF.R.U32.HI R5, RZ, R8, R11 ;  /* 0x00000008ff057219 */ /* 0x000fce000001160b */
[----:B------:R-:W-:-:S05]  /*0620*/  @!P0 VIADD R5, R5, 0x1 ;  /* 0x0000000105058836 */ /* 0x000fca0000000000 */
[----:B------:R-:W-:-:S04]  /*0630*/  @!P1 SHF.L.U32 R5, R5, 0x1, RZ ;  /* 0x0000000105059819 */ /* 0x000fc800000006ff */
[----:B------:R-:W-:Y:S01]  /*0640*/  LOP3.LUT R5, R5, 0x80000000, R0, 0xf8, !PT ;  /* 0x8000000005057812 */ /* 0x000fe200078ef800 */
[----:B------:R-:W-:Y:S06]  /*0650*/  BRA `(.L_x_23) ;  /* 0x0000000000047947 */ /* 0x000fec0003800000 */
.L_x_24:
[----:B------:R0:W1:Y:S02]  /*0660*/  MUFU.RCP R5, R0 ;  /* 0x0000000000057308 */ /* 0x0000640000001000 */
.L_x_23:
[----:B-1-3--:R-:W-:Y:S02]  /*0670*/  IMAD.MOV.U32 R14, RZ, RZ, R5 ;  /* 0x000000ffff0e7224 */ /* 0x00afe400078e0005 */
[----:B------:R-:W-:-:S04]  /*0680*/  IMAD.MOV.U32 R5, RZ, RZ, 0x0 ;  /* 0x00000000ff057424 */ /* 0x000fc800078e00ff */
[----:B0-2---:R-:W-:Y:S05]  /*0690*/  RET.REL.NODEC R4 `(qstick_batch_prefix_f32) ;  /* 0xfffffff804587950 */ /* 0x005fea0003c3ffff */
.L_x_25:
        /* <DEDUP_REMOVED lines=14> */
.L_x_29:


//--------------------- .nv.shared.reserved.0     --------------------------
	.section	.nv.shared.reserved.0,"aw",@nobits
	.weak		__nv_reservedSMEM_offset_0_alias
	.size		__nv_reservedSMEM_offset_0_alias, 0, 64
	.other		__nv_reservedSMEM_offset_0_alias,@"STO_CUDA_RESERVED_SHARED STV_DEFAULT"
__nv_reservedSMEM_offset_0_alias:
	.zero		0
	.zero		64


//--------------------- .nv.constant0.qstick_many_series_one_param_f32 --------------------------
	.section	.nv.constant0.qstick_many_series_one_param_f32,"a",@progbits
	.sectionflags	@""
	.align	4
.nv.constant0.qstick_many_series_one_param_f32:
	.zero		936


//--------------------- .nv.constant0.qstick_batch_prefix_tiled_f32_tile256 --------------------------
	.section	.nv.constant0.qstick_batch_prefix_tiled_f32_tile256,"a",@progbits
	.sectionflags	@""
	.align	4
.nv.constant0.qstick_batch_prefix_tiled_f32_tile256:
	.zero		936


//--------------------- .nv.constant0.qstick_batch_prefix_tiled_f32_tile128 --------------------------
	.section	.nv.constant0.qstick_batch_prefix_tiled_f32_tile128,"a",@progbits
	.sectionflags	@""
	.align	4
.nv.constant0.qstick_batch_prefix_tiled_f32_tile128:
	.zero		936


//--------------------- .nv.constant0.qstick_batch_prefix_f32 --------------------------
	.section	.nv.constant0.qstick_batch_prefix_f32,"a",@progbits
	.sectionflags	@""
	.align	4
.nv.constant0.qstick_batch_prefix_f32:
	.zero		936


//--------------------- SYMBOLS --------------------------

	.type		.nv.reservedSmem.offset0,@object
	.size		.nv.reservedSmem.offset0,0x4
